	.target	sm_100a

	.elftype	@"ET_EXEC"


//--------------------- .note.nv.tkinfo           --------------------------
	.section	.note.nv.tkinfo,"",@"SHT_NOTE"
	.sectionflags	@"SHF_NOTE_NV_TKINFO"
	.tkinfo
        /*0018*/ 	.word	0x00000081
        /*0030*/ 	.string	""
        /*0030*/ 	.string	"ptxas-blackwell"
        /*0030*/ 	.string	"Cuda compilation tools, release 12.9, V12.9.86"
        /*0030*/ 	.string	"Build cuda_12.9.r12.9/compiler.36037853_0"
        /*0030*/ 	.string	"-v  -suppress-debug-info  -lineinfo  -arch sm_100a "



//--------------------- .note.nv.cuver            --------------------------
	.section	.note.nv.cuver,"",@"SHT_NOTE"
	.sectionflags	@"SHF_NOTE_NV_CUVER"
        /*0018*/ 	.short	0x0001
        /*001a*/ 	.short	0x0064
        /*001c*/ 	.short	0x0001
        /*001e*/ 	.short	0x0000
        /*0020*/ 	.short	0x0001
        /*0022*/ 	.short	0x0000


//--------------------- .nv.info                  --------------------------
	.section	.nv.info,"",@"SHT_CUDA_INFO"
	.align	4


	//----- nvinfo : EIATTR_REGCOUNT
	.align		4
        /*0000*/ 	.byte	0x04, 0x2f
        /*0002*/ 	.short	(.L_4 - .L_3)
	.align		4
.L_3:
        /*0004*/ 	.word	index@(gluon_mma)
        /*0008*/ 	.word	0x00000064


	//----- nvinfo : EIATTR_FRAME_SIZE
	.align		4
.L_4:
        /*000c*/ 	.byte	0x04, 0x11
        /*000e*/ 	.short	(.L_6 - .L_5)
	.align		4
.L_5:
        /*0010*/ 	.word	index@($__internal_2_$__cuda_sm10x_tcgen05_guardrail_trap_unallocated_columns_being_dealloced)
        /*0014*/ 	.word	0x00000000


	//----- nvinfo : EIATTR_FRAME_SIZE
	.align		4
.L_6:
        /*0018*/ 	.byte	0x04, 0x11
        /*001a*/ 	.short	(.L_8 - .L_7)
	.align		4
.L_7:
        /*001c*/ 	.word	index@($__internal_1_$__cuda_sm10x_tcgen05_guardrail_trap_phase_invalid_during_alloc)
        /*0020*/ 	.word	0x00000000


	//----- nvinfo : EIATTR_FRAME_SIZE
	.align		4
.L_8:
        /*0024*/ 	.byte	0x04, 0x11
        /*0026*/ 	.short	(.L_10 - .L_9)
	.align		4
.L_9:
        /*0028*/ 	.word	index@($__internal_0_$__cuda_sm10x_tcgen05_guardrail_trap_col_being_dealloced_not_returned_by_alloc)
        /*002c*/ 	.word	0x00000000


	//----- nvinfo : EIATTR_FRAME_SIZE
	.align		4
.L_10:
        /*0030*/ 	.byte	0x04, 0x11
        /*0032*/ 	.short	(.L_12 - .L_11)
	.align		4
.L_11:
        /*0034*/ 	.word	index@(gluon_mma)
        /*0038*/ 	.word	0x00000000


	//----- nvinfo : EIATTR_MIN_STACK_SIZE
	.align		4
.L_12:
        /*003c*/ 	.byte	0x04, 0x12
        /*003e*/ 	.short	(.L_14 - .L_13)
	.align		4
.L_13:
        /*0040*/ 	.word	index@(gluon_mma)
        /*0044*/ 	.word	0x00000000
.L_14:


//--------------------- .nv.info.gluon_mma        --------------------------
	.section	.nv.info.gluon_mma,"",@"SHT_CUDA_INFO"
	.sectionflags	@""
	.align	4


	//----- nvinfo : EIATTR_CUDA_API_VERSION
	.align		4
        /*0000*/ 	.byte	0x04, 0x37
        /*0002*/ 	.short	(.L_16 - .L_15)
.L_15:
        /*0004*/ 	.word	0x00000081


	//----- nvinfo : EIATTR_KPARAM_INFO
	.align		4
.L_16:
        /*0008*/ 	.byte	0x04, 0x17
        /*000a*/ 	.short	(.L_18 - .L_17)
.L_17:
        /*000c*/ 	.word	0x00000000
        /*0010*/ 	.short	0x0004
        /*0012*/ 	.short	0x0020
        /*0014*/ 	.byte	0x00, 0xf4, 0x21, 0x00


	//----- nvinfo : EIATTR_KPARAM_INFO
	.align		4
.L_18:
        /*0018*/ 	.byte	0x04, 0x17
        /*001a*/ 	.short	(.L_20 - .L_19)
.L_19:
        /*001c*/ 	.word	0x00000000
        /*0020*/ 	.short	0x0003
        /*0022*/ 	.short	0x0018
        /*0024*/ 	.byte	0x00, 0xf4, 0x21, 0x00


	//----- nvinfo : EIATTR_KPARAM_INFO
	.align		4
.L_20:
        /*0028*/ 	.byte	0x04, 0x17
        /*002a*/ 	.short	(.L_22 - .L_21)
.L_21:
        /*002c*/ 	.word	0x00000000
        /*0030*/ 	.short	0x0002
        /*0032*/ 	.short	0x0010
        /*0034*/ 	.byte	0x00, 0xf4, 0x21, 0x00


	//----- nvinfo : EIATTR_KPARAM_INFO
	.align		4
.L_22:
        /*0038*/ 	.byte	0x04, 0x17
        /*003a*/ 	.short	(.L_24 - .L_23)
.L_23:
        /*003c*/ 	.word	0x00000000
        /*0040*/ 	.short	0x0001
        /*0042*/ 	.short	0x0008
        /*0044*/ 	.byte	0x00, 0xf4, 0x21, 0x00


	//----- nvinfo : EIATTR_KPARAM_INFO
	.align		4
.L_24:
        /*0048*/ 	.byte	0x04, 0x17
        /*004a*/ 	.short	(.L_26 - .L_25)
.L_25:
        /*004c*/ 	.word	0x00000000
        /*0050*/ 	.short	0x0000
        /*0052*/ 	.short	0x0000
        /*0054*/ 	.byte	0x00, 0xf4, 0x21, 0x00


	//----- nvinfo : EIATTR_AT_ENTRY_FRAGMENTS
	.align		4
.L_26:
        /*0058*/ 	.byte	0x04, 0x4f
        /*005a*/ 	.short	(.L_28 - .L_27)


	//   ....[0]....
.L_27:
        /*005c*/ 	.word	0x00000004


	//----- nvinfo : EIATTR_RESERVED_SMEM_USED
	.align		4
.L_28:
        /*0060*/ 	.byte	0x01, 0x41
	.zero		2


	//----- nvinfo : EIATTR_SPARSE_MMA_MASK
	.align		4
        /*0064*/ 	.byte	0x03, 0x50
        /*0066*/ 	.short	0x0000


	//----- nvinfo : EIATTR_TCGEN05_1CTA_USED
	.align		4
        /*0068*/ 	.byte	0x01, 0x51
	.zero		2


	//----- nvinfo : EIATTR_MAXREG_COUNT
	.align		4
        /*006c*/ 	.byte	0x03, 0x1b
        /*006e*/ 	.short	0x00ff


	//----- nvinfo : EIATTR_NUM_BARRIERS
	.align		4
        /*0070*/ 	.byte	0x02, 0x4c
        /*0072*/ 	.byte	0x01
	.zero		1


	//----- nvinfo : EIATTR_INT_WARP_WIDE_INSTR_OFFSETS
	.align		4
        /*0074*/ 	.byte	0x04, 0x31
        /*0076*/ 	.short	(.L_30 - .L_29)


	//   ....[0]....
.L_29:
        /*0078*/ 	.word	0x00000b60


	//   ....[1]....
        /*007c*/ 	.word	0x00000b70


	//   ....[2]....
        /*0080*/ 	.word	0x00001020


	//   ....[3]....
        /*0084*/ 	.word	0x00001030


	//   ....[4]....
        /*0088*/ 	.word	0x00001c90


	//   ....[5]....
        /*008c*/ 	.word	0x00001ce0


	//----- nvinfo : EIATTR_COOP_GROUP_MASK_REGIDS
	.align		4
.L_30:
        /*0090*/ 	.byte	0x04, 0x29
        /*0092*/ 	.short	(.L_32 - .L_31)


	//   ....[0]....
.L_31:
        /*0094*/ 	.word	0xffffffff


	//   ....[1]....
        /*0098*/ 	.word	0xffffffff


	//   ....[2]....
        /*009c*/ 	.word	0xffffffff


	//   ....[3]....
        /*00a0*/ 	.word	0xffffffff


	//----- nvinfo : EIATTR_COOP_GROUP_INSTR_OFFSETS
	.align		4
.L_32:
        /*00a4*/ 	.byte	0x04, 0x28
        /*00a6*/ 	.short	(.L_34 - .L_33)


	//   ....[0]....
.L_33:
        /*00a8*/ 	.word	0x00000050


	//   ....[1]....
        /*00ac*/ 	.word	0x00000310


	//   ....[2]....
        /*00b0*/ 	.word	0x00001b20


	//   ....[3]....
        /*00b4*/ 	.word	0x00001d90


	//----- nvinfo : EIATTR_VRC_CTA_INIT_COUNT
	.align		4
.L_34:
        /*00b8*/ 	.byte	0x02, 0x4a
        /*00ba*/ 	.byte	0x80
	.zero		1


	//----- nvinfo : EIATTR_MBARRIER_INSTR_OFFSETS
	.align		4
        /*00bc*/ 	.byte	0x04, 0x39
        /*00be*/ 	.short	(.L_36 - .L_35)


	//   ....[0]....
.L_35:
        /*00c0*/ 	.word	0x00000e40
        /*00c4*/ 	.word	0x000000ff
        /*00c8*/ 	.word	0x00005000
        /*00cc*/ 	.short	0x0100
        /*00ce*/ 	.byte	0x0e
	.zero		1


	//   ....[1]....
        /*00d0*/ 	.word	0x000010c0
        /*00d4*/ 	.word	0x000000ff
        /*00d8*/ 	.word	0x00005000
        /*00dc*/ 	.short	0x010a
        /*00de*/ 	.byte	0x0e
	.zero		1


	//   ....[2]....
        /*00e0*/ 	.word	0x00001210
        /*00e4*/ 	.word	0x000000ff
        /*00e8*/ 	.word	0x00005000
        /*00ec*/ 	.short	0x0108
        /*00ee*/ 	.byte	0x0e
	.zero		1


	//   ....[3]....
        /*00f0*/ 	.word	0x00001db0
        /*00f4*/ 	.word	0x000000ff
        /*00f8*/ 	.word	0x00005000
        /*00fc*/ 	.short	0x010a
        /*00fe*/ 	.byte	0x0e
	.zero		1


	//----- nvinfo : EIATTR_NUM_MBARRIERS
	.align		4
.L_36:
        /*0100*/ 	.byte	0x03, 0x38
        /*0102*/ 	.short	0x0001


	//----- nvinfo : EIATTR_EXIT_INSTR_OFFSETS
	.align		4
        /*0104*/ 	.byte	0x04, 0x1c
        /*0106*/ 	.short	(.L_38 - .L_37)


	//   ....[0]....
.L_37:
        /*0108*/ 	.word	0x00001da0


	//----- nvinfo : EIATTR_REQNTID
	.align		4
.L_38:
        /*010c*/ 	.byte	0x04, 0x10
        /*010e*/ 	.short	(.L_40 - .L_39)
.L_39:
        /*0110*/ 	.word	0x00000100
        /*0114*/ 	.word	0x00000001
        /*0118*/ 	.word	0x00000001


	//----- nvinfo : EIATTR_CRS_STACK_SIZE
	.align		4
.L_40:
        /*011c*/ 	.byte	0x04, 0x1e
        /*011e*/ 	.short	(.L_42 - .L_41)
.L_41:
        /*0120*/ 	.word	0x00000000


	//----- nvinfo : EIATTR_CBANK_PARAM_SIZE
	.align		4
.L_42:
        /*0124*/ 	.byte	0x03, 0x19
        /*0126*/ 	.short	0x0028


	//----- nvinfo : EIATTR_PARAM_CBANK
	.align		4
        /*0128*/ 	.byte	0x04, 0x0a
        /*012a*/ 	.short	(.L_44 - .L_43)
	.align		4
.L_43:
        /*012c*/ 	.word	index@(.nv.constant0.gluon_mma)
        /*0130*/ 	.short	0x0380
        /*0132*/ 	.short	0x0028


	//----- nvinfo : EIATTR_SW_WAR
	.align		4
.L_44:
        /*0134*/ 	.byte	0x04, 0x36
        /*0136*/ 	.short	(.L_46 - .L_45)
.L_45:
        /*0138*/ 	.word	0x00000008
.L_46:


//--------------------- .nv.compat                --------------------------
	.section	.nv.compat,"",@"SHT_CUDA_COMPAT_INFO"
	.align	4
        /*0000*/ 	.byte	0x02, 0x02, 0x02, 0x00, 0x02, 0x05, 0x05, 0x00, 0x02, 0x03, 0x00, 0x00, 0x02, 0x06, 0x01, 0x00


//--------------------- .nv.callgraph             --------------------------
	.section	.nv.callgraph,"",@"SHT_CUDA_CALLGRAPH"
	.align	4
	.sectionentsize	8
	.align		4
        /*0000*/ 	.word	0x00000000
	.align		4
        /*0004*/ 	.word	0xffffffff
	.align		4
        /*0008*/ 	.word	0x00000000
	.align		4
        /*000c*/ 	.word	0xfffffffe
	.align		4
        /*0010*/ 	.word	0x00000000
	.align		4
        /*0014*/ 	.word	0xfffffffd
	.align		4
        /*0018*/ 	.word	0x00000000
	.align		4
        /*001c*/ 	.word	0xfffffffc


//--------------------- .text.gluon_mma           --------------------------
	.section	.text.gluon_mma,"ax",@progbits
	.align	128
        .global         gluon_mma
        .type           gluon_mma,@function
        .size           gluon_mma,(.L_x_15 - gluon_mma)
        .other          gluon_mma,@"STO_CUDA_ENTRY STV_DEFAULT"
gluon_mma:
.text.gluon_mma:
[----:B------:R-:W0:Y:S01]  /*0000*/  LDC R1, c[0x0][0x37c] ;  /* 0x0000df00ff017b82 */ /* 0x000e220000000800 */
[----:B------:R-:W1:Y:S02]  /*0010*/  S2R R2, SR_TID.X ;  /* 0x0000000000027919 */ /* 0x000e640000002100 */
[----:B-1----:R-:W-:-:S13]  /*0020*/  ISETP.GE.U32.AND P1, PT, R2, 0x20, PT ;  /* 0x000000200200780c */ /* 0x002fda0003f26070 */
[----:B------:R-:W-:Y:S05]  /*0030*/  @P1 BRA `(.L_x_0) ;  /* 0x0000000000b81947 */ /* 0x000fea0003800000 */
[----:B------:R-:W1:Y:S01]  /*0040*/  S2UR UR6, SR_CgaCtaId ;  /* 0x00000000000679c3 */ /* 0x000e620000008800 */
[----:B------:R-:W-:Y:S01]  /*0050*/  NOP ;  /* 0x0000000000007918 */ /* 0x000fe20000000000 */
[----:B------:R-:W-:Y:S02]  /*0060*/  UMOV UR4, 0x40 ;  /* 0x0000004000047882 */ /* 0x000fe40000000000 */
[----:B-1----:R-:W-:-:S09]  /*0070*/  ULEA UR4, UR6, UR4, 0x18 ;  /* 0x0000000406047291 */ /* 0x002fd2000f8ec0ff */
[----:B------:R-:W1:Y:S01]  /*0080*/  LDS.U8 R0, [UR4] ;  /* 0x00000004ff007984 */ /* 0x000e620008000000 */
[----:B------:R-:W-:Y:S02]  /*0090*/  UMOV UR4, 0x400 ;  /* 0x0000040000047882 */ /* 0x000fe40000000000 */
[----:B------:R-:W-:Y:S01]  /*00a0*/  ULEA UR4, UR6, UR4, 0x18 ;  /* 0x0000000406047291 */ /* 0x000fe2000f8ec0ff */
[----:B-1----:R-:W-:-:S13]  /*00b0*/  ISETP.NE.AND P0, PT, R0, RZ, PT ;  /* 0x000000ff0000720c */ /* 0x002fda0003f05270 */
[----:B------:R-:W-:Y:S05]  /*00c0*/  @P0 BRA `(.L_x_1) ;  /* 0x00000000007c0947 */ /* 0x000fea0003800000 */
[----:B------:R-:W-:-:S13]  /*00d0*/  ELECT P0, URZ, PT ;  /* 0x0000000000ff782f */ /* 0x000fda0003800000 */
[----:B------:R-:W-:Y:S05]  /*00e0*/  @!P0 BRA `(.L_x_2) ;  /* 0x0000000000848947 */ /* 0x000fea0003800000 */
[----:B------:R-:W-:Y:S01]  /*00f0*/  UMOV UR5, 0x8 ;  /* 0x0000000800057882 */ /* 0x000fe20000000000 */
[----:B------:R-:W-:Y:S02]  /*0100*/  IMAD.MOV.U32 R5, RZ, RZ, 0x1 ;  /* 0x00000001ff057424 */ /* 0x000fe400078e00ff */
[----:B------:R-:W-:Y:S02]  /*0110*/  IMAD.MOV.U32 R3, RZ, RZ, 0xff ;  /* 0x000000ffff037424 */ /* 0x000fe400078e00ff */
[----:B------:R-:W-:Y:S04]  /*0120*/  DEPBAR.LE SB1, 0x36 ;  /* 0x00009d800000791a */ /* 0x000fe80000000000 */
[----:B------:R-:W1:Y:S02]  /*0130*/  UTCATOMSWS.FIND_AND_SET.ALIGN UP0, UR5, UR5 ;  /* 0x00000005000575e3 */ /* 0x000e640008000800 */
[----:B-1----:R-:W-:-:S04]  /*0140*/  PLOP3.LUT P0, PT, PT, PT, UP0, 0x80, 0x8 ;  /* 0x000000000008781c */ /* 0x002fc80003f0f008 */
[----:B------:R-:W-:-:S04]  /*0150*/  SEL R0, RZ, 0xffffffff, !P0 ;  /* 0xffffffffff007807 */ /* 0x000fc80004000000 */
[----:B------:R-:W-:Y:S01]  /*0160*/  ISETP.NE.AND P0, PT, R0, RZ, PT ;  /* 0x000000ff0000720c */ /* 0x000fe20003f05270 */
[----:B------:R-:W-:-:S12]  /*0170*/  IMAD.U32 R0, RZ, RZ, UR5 ;  /* 0x00000005ff007e24 */ /* 0x000fd8000f8e00ff */
[----:B------:R-:W-:Y:S05]  /*0180*/  @P0 BRA `(.L_x_3) ;  /* 0x0000000000240947 */ /* 0x000fea0003800000 */
.L_x_4:
[----:B------:R-:W-:Y:S05]  /*0190*/  NANOSLEEP 0x64 ;  /* 0x000000640000795d */ /* 0x000fea0003800000 */
[----:B------:R-:W-:-:S05]  /*01a0*/  UMOV UR5, 0x8 ;  /* 0x0000000800057882 */ /* 0x000fca0000000000 */
[----:B------:R-:W-:Y:S04]  /*01b0*/  DEPBAR.LE SB1, 0x36 ;  /* 0x00009d800000791a */ /* 0x000fe80000000000 */
[----:B------:R-:W1:Y:S02]  /*01c0*/  UTCATOMSWS.FIND_AND_SET.ALIGN UP0, UR5, UR5 ;  /* 0x00000005000575e3 */ /* 0x000e640008000800 */
[----:B-1----:R-:W-:-:S04]  /*01d0*/  PLOP3.LUT P0, PT, PT, PT, UP0, 0x80, 0x8 ;  /* 0x000000000008781c */ /* 0x002fc80003f0f008 */
[----:B------:R-:W-:-:S04]  /*01e0*/  SEL R0, RZ, 0xffffffff, !P0 ;  /* 0xffffffffff007807 */ /* 0x000fc80004000000 */
[----:B------:R-:W-:Y:S01]  /*01f0*/  ISETP.NE.AND P0, PT, R0, RZ, PT ;  /* 0x000000ff0000720c */ /* 0x000fe20003f05270 */
[----:B------:R-:W-:-:S12]  /*0200*/  IMAD.U32 R0, RZ, RZ, UR5 ;  /* 0x00000005ff007e24 */ /* 0x000fd8000f8e00ff */
[----:B------:R-:W-:Y:S05]  /*0210*/  @!P0 BRA `(.L_x_4) ;  /* 0xfffffffc00dc8947 */ /* 0x000fea000383ffff */
.L_x_3:
[C---:B------:R-:W-:Y:S01]  /*0220*/  VIADD R4, R0.reuse, 0x10 ;  /* 0x0000001000047836 */ /* 0x040fe20000000000 */
[----:B------:R-:W-:Y:S01]  /*0230*/  UMOV UR5, 0x50 ;  /* 0x0000005000057882 */ /* 0x000fe20000000000 */
[----:B------:R-:W-:Y:S01]  /*0240*/  SHF.L.U32 R3, R3, R0, RZ ;  /* 0x0000000003037219 */ /* 0x000fe200000006ff */
[----:B------:R-:W-:Y:S01]  /*0250*/  ULEA UR5, UR6, UR5, 0x18 ;  /* 0x0000000506057291 */ /* 0x000fe2000f8ec0ff */
[----:B------:R-:W-:Y:S01]  /*0260*/  IMAD.SHL.U32 R0, R0, 0x20, RZ ;  /* 0x0000002000007824 */ /* 0x000fe200078e00ff */
[----:B------:R-:W-:-:S04]  /*0270*/  SHF.L.U32 R4, R5, R4, RZ ;  /* 0x0000000405047219 */ /* 0x000fc800000006ff */
[----:B------:R-:W-:-:S05]  /*0280*/  LOP3.LUT R3, R4, R3, RZ, 0xfc, !PT ;  /* 0x0000000304037212 */ /* 0x000fca00078efcff */
[----:B------:R1:W-:Y:S04]  /*0290*/  ATOMS.OR RZ, [UR5], R3 ;  /* 0x00000003ffff798c */ /* 0x0003e8000b000005 */
[----:B------:R1:W-:Y:S01]  /*02a0*/  STS [UR4], R0 ;  /* 0x00000000ff007988 */ /* 0x0003e20008000804 */
[----:B------:R-:W-:Y:S05]  /*02b0*/  BRA `(.L_x_2) ;  /* 0x0000000000107947 */ /* 0x000fea0003800000 */
.L_x_1:
[----:B------:R-:W-:Y:S01]  /*02c0*/  IMAD.MOV.U32 R0, RZ, RZ, -0x1 ;  /* 0xffffffffff007424 */ /* 0x000fe200078e00ff */
[----:B------:R-:W-:-:S04]  /*02d0*/  MOV R4, 0x300 ;  /* 0x0000030000047802 */ /* 0x000fc80000000f00 */
[----:B------:R1:W-:Y:S03]  /*02e0*/  STS [UR4], R0 ;  /* 0x00000000ff007988 */ /* 0x0003e60008000804 */
[----:B01----:R-:W-:Y:S05]  /*02f0*/  CALL.REL.NOINC `($__internal_1_$__cuda_sm10x_tcgen05_guardrail_trap_phase_invalid_during_alloc) ;  /* 0x0000001800c47944 */ /* 0x003fea0003c00000 */
.L_x_2:
[----:B------:R-:W-:Y:S05]  /*0300*/  WARPSYNC.ALL ;  /* 0x0000000000007948 */ /* 0x000fea0003800000 */
[----:B------:R-:W-:Y:S01]  /*0310*/  NOP ;  /* 0x0000000000007918 */ /* 0x000fe20000000000 */
.L_x_0:
[----:B------:R-:W2:Y:S08]  /*0320*/  S2UR UR13, SR_CgaCtaId ;  /* 0x00000000000d79c3 */ /* 0x000eb00000008800 */
[----:B------:R-:W-:Y:S01]  /*0330*/  BAR.SYNC.DEFER_BLOCKING 0x0 ;  /* 0x0000000000007b1d */ /* 0x000fe20000010000 */
[----:B-1----:R-:W-:Y:S02]  /*0340*/  SHF.R.U32.HI R3, RZ, 0x5, R2 ;  /* 0x00000005ff037819 */ /* 0x002fe40000011602 */
[----:B------:R-:W-:-:S02]  /*0350*/  LOP3.LUT R75, R2, 0xe0, RZ, 0xc0, !PT ;  /* 0x000000e0024b7812 */ /* 0x000fc400078ec0ff */
[----:B------:R-:W-:Y:S01]  /*0360*/  SGXT.U32 R3, R3, 0x3 ;  /* 0x000000030303781a */ /* 0x000fe20000000000 */
[----:B------:R-:W-:Y:S02]  /*0370*/  UMOV UR4, 0x400 ;  /* 0x0000040000047882 */ /* 0x000fe40000000000 */
[----:B------:R-:W1:Y:S01]  /*0380*/  LDC.64 R32, c[0x0][0x380] ;  /* 0x0000e000ff207b82 */ /* 0x000e620000000a00 */
[----:B------:R-:W3:Y:S01]  /*0390*/  LDCU.64 UR16, c[0x0][0x358] ;  /* 0x00006b00ff1077ac */ /* 0x000ee20008000a00 */
[C---:B------:R-:W-:Y:S02]  /*03a0*/  LOP3.LUT R25, R3.reuse, 0x8, RZ, 0xfc, !PT ;  /* 0x0000000803197812 */ /* 0x040fe400078efcff */
[C---:B------:R-:W-:Y:S02]  /*03b0*/  LOP3.LUT R27, R3.reuse, 0x10, RZ, 0xfc, !PT ;  /* 0x00000010031b7812 */ /* 0x040fe400078efcff */
[----:B------:R-:W-:Y:S01]  /*03c0*/  LOP3.LUT R29, R3, 0x18, RZ, 0xfc, !PT ;  /* 0x00000018031d7812 */ /* 0x000fe200078efcff */
[----:B------:R-:W-:Y:S01]  /*03d0*/  IMAD.SHL.U32 R18, R25, 0x20, RZ ;  /* 0x0000002019127824 */ /* 0x000fe200078e00ff */
[----:B------:R-:W4:Y:S01]  /*03e0*/  LDC.64 R4, c[0x0][0x388] ;  /* 0x0000e200ff047b82 */ /* 0x000f220000000a00 */
[----:B------:R-:W-:Y:S01]  /*03f0*/  LOP3.LUT R71, R3, 0x28, RZ, 0xfc, !PT ;  /* 0x0000002803477812 */ /* 0x000fe200078efcff */
[----:B------:R-:W-:Y:S01]  /*0400*/  IMAD.SHL.U32 R20, R27, 0x20, RZ ;  /* 0x000000201b147824 */ /* 0x000fe200078e00ff */
[----:B------:R-:W-:Y:S01]  /*0410*/  LOP3.LUT R0, R2, 0x1f, RZ, 0xc0, !PT ;  /* 0x0000001f02007812 */ /* 0x000fe200078ec0ff */
[----:B------:R-:W-:Y:S01]  /*0420*/  IMAD.SHL.U32 R22, R29, 0x20, RZ ;  /* 0x000000201d167824 */ /* 0x000fe200078e00ff */
[----:B------:R-:W-:Y:S01]  /*0430*/  LOP3.LUT R69, R3, 0x30, RZ, 0xfc, !PT ;  /* 0x0000003003457812 */ /* 0x000fe200078efcff */
[----:B------:R-:W-:Y:S01]  /*0440*/  IMAD.SHL.U32 R26, R71, 0x20, RZ ;  /* 0x00000020471a7824 */ /* 0x000fe200078e00ff */
[C---:B------:R-:W-:Y:S01]  /*0450*/  LOP3.LUT R73, R3.reuse, 0x20, RZ, 0xfc, !PT ;  /* 0x0000002003497812 */ /* 0x040fe200078efcff */
[----:B--2---:R-:W-:Y:S01]  /*0460*/  ULEA UR14, UR13, UR4, 0x18 ;  /* 0x000000040d0e7291 */ /* 0x004fe2000f8ec0ff */
[----:B------:R-:W-:Y:S01]  /*0470*/  LOP3.LUT R3, R3, 0x38, RZ, 0xfc, !PT ;  /* 0x0000003803037812 */ /* 0x000fe200078efcff */
[----:B------:R-:W-:-:S02]  /*0480*/  IMAD.SHL.U32 R28, R69, 0x20, RZ ;  /* 0x00000020451c7824 */ /* 0x000fc400078e00ff */
[----:B------:R-:W-:Y:S02]  /*0490*/  IMAD.SHL.U32 R68, R75, 0x8, RZ ;  /* 0x000000084b447824 */ /* 0x000fe400078e00ff */
[----:B------:R-:W-:Y:S01]  /*04a0*/  IMAD.SHL.U32 R24, R73, 0x20, RZ ;  /* 0x0000002049187824 */ /* 0x000fe200078e00ff */
[-C--:B-1----:R-:W-:Y:S02]  /*04b0*/  LEA R6, P0, R75, R32.reuse, 0x1 ;  /* 0x000000204b067211 */ /* 0x082fe400078008ff */
[----:B------:R-:W1:Y:S01]  /*04c0*/  LDS R49, [UR14] ;  /* 0x0000000eff317984 */ /* 0x000e620008000800 */
[-C--:B------:R-:W-:Y:S01]  /*04d0*/  LEA R8, P4, R25, R32.reuse, 0x6 ;  /* 0x0000002019087211 */ /* 0x080fe200078830ff */
[----:B------:R-:W-:Y:S01]  /*04e0*/  IMAD.SHL.U32 R30, R3, 0x20, RZ ;  /* 0x00000020031e7824 */ /* 0x000fe200078e00ff */
[----:B------:R-:W-:Y:S02]  /*04f0*/  LEA R10, P5, R27, R32, 0x6 ;  /* 0x000000201b0a7211 */ /* 0x000fe400078a30ff */
[----:B------:R-:W-:-:S02]  /*0500*/  LEA.HI.X R7, R75, R33, RZ, 0x1, P0 ;  /* 0x000000214b077211 */ /* 0x000fc400000f0cff */
[-C--:B------:R-:W-:Y:S02]  /*0510*/  LEA.HI.X R9, R18, R33.reuse, RZ, 0x1, P4 ;  /* 0x0000002112097211 */ /* 0x080fe400020f0cff */
[-C--:B------:R-:W-:Y:S01]  /*0520*/  LEA R12, P3, R29, R32.reuse, 0x6 ;  /* 0x000000201d0c7211 */ /* 0x080fe200078630ff */
[----:B------:R-:W-:Y:S01]  /*0530*/  IMAD.SHL.U32 R74, R25, 0x100, RZ ;  /* 0x00000100194a7824 */ /* 0x000fe200078e00ff */
[-C--:B------:R-:W-:Y:S01]  /*0540*/  LEA R16, P0, R71, R32.reuse, 0x6 ;  /* 0x0000002047107211 */ /* 0x080fe200078030ff */
[----:B------:R-:W-:Y:S01]  /*0550*/  IMAD.WIDE.U32 R8, R0, 0x2, R8 ;  /* 0x0000000200087825 */ /* 0x000fe200078e0008 */
[-C--:B------:R-:W-:Y:S02]  /*0560*/  LEA.HI.X R11, R20, R33.reuse, RZ, 0x1, P5 ;  /* 0x00000021140b7211 */ /* 0x080fe400028f0cff */
[-C--:B------:R-:W-:Y:S01]  /*0570*/  LEA.HI.X R13, R22, R33.reuse, RZ, 0x1, P3 ;  /* 0x00000021160d7211 */ /* 0x080fe200018f0cff */
[----:B------:R-:W-:Y:S01]  /*0580*/  IMAD.SHL.U32 R70, R27, 0x100, RZ ;  /* 0x000001001b467824 */ /* 0x000fe200078e00ff */
[----:B------:R-:W-:Y:S01]  /*0590*/  LEA.HI.X R17, R26, R33, RZ, 0x1, P0 ;  /* 0x000000211a117211 */ /* 0x000fe200000f0cff */
[----:B------:R-:W-:Y:S01]  /*05a0*/  BAR.SYNC.DEFER_BLOCKING 0x0 ;  /* 0x0000000000007b1d */ /* 0x000fe20000010000 */
[----:B------:R-:W-:Y:S01]  /*05b0*/  LEA R18, P4, R69, R32, 0x6 ;  /* 0x0000002045127211 */ /* 0x000fe200078830ff */
[----:B------:R-:W-:Y:S01]  /*05c0*/  IMAD.WIDE.U32 R10, R0, 0x2, R10 ;  /* 0x00000002000a7825 */ /* 0x000fe200078e000a */
[----:B----4-:R-:W-:-:S02]  /*05d0*/  LEA R22, P0, R75, R4, 0x4 ;  /* 0x000000044b167211 */ /* 0x010fc400078020ff */
[-C--:B------:R-:W-:Y:S01]  /*05e0*/  LEA R14, P2, R73, R32.reuse, 0x6 ;  /* 0x00000020490e7211 */ /* 0x080fe200078430ff */
[----:B------:R-:W-:Y:S01]  /*05f0*/  IMAD.WIDE.U32 R12, R0, 0x2, R12 ;  /* 0x00000002000c7825 */ /* 0x000fe200078e000c */
[----:B------:R-:W-:Y:S02]  /*0600*/  LEA R20, P5, R3, R32, 0x6 ;  /* 0x0000002003147211 */ /* 0x000fe400078a30ff */
[----:B------:R-:W-:Y:S01]  /*0610*/  LEA.HI.X R19, R28, R33, RZ, 0x1, P4 ;  /* 0x000000211c137211 */ /* 0x000fe200020f0cff */
[----:B------:R-:W-:Y:S01]  /*0620*/  IMAD.WIDE.U32 R6, R0, 0x2, R6 ;  /* 0x0000000200067825 */ /* 0x000fe200078e0006 */
[----:B------:R-:W-:Y:S02]  /*0630*/  LEA.HI.X R23, R68, R5, RZ, 0x1, P0 ;  /* 0x0000000544177211 */ /* 0x000fe400000f0cff */
[-C--:B------:R-:W-:Y:S02]  /*0640*/  LEA.HI.X R15, R24, R33.reuse, RZ, 0x1, P2 ;  /* 0x00000021180f7211 */ /* 0x080fe400010f0cff */
[----:B------:R-:W-:Y:S01]  /*0650*/  LEA.HI.X R21, R30, R33, RZ, 0x1, P5 ;  /* 0x000000211e157211 */ /* 0x000fe200028f0cff */
[----:B------:R-:W-:Y:S01]  /*0660*/  IMAD.SHL.U32 R72, R29, 0x100, RZ ;  /* 0x000001001d487824 */ /* 0x000fe200078e00ff */
[----:B---3--:R2:W5:Y:S04]  /*0670*/  LDG.E.U16 R26, desc[UR16][R8.64] ;  /* 0x00000010081a7981 */ /* 0x008568000c1e1500 */
[----:B------:R3:W5:Y:S01]  /*0680*/  LDG.E.U16 R28, desc[UR16][R10.64] ;  /* 0x000000100a1c7981 */ /* 0x000762000c1e1500 */
[----:B------:R-:W-:-:S03]  /*0690*/  IMAD.WIDE.U32 R14, R0, 0x2, R14 ;  /* 0x00000002000e7825 */ /* 0x000fc600078e000e */
[----:B------:R4:W5:Y:S01]  /*06a0*/  LDG.E.U16 R30, desc[UR16][R12.64] ;  /* 0x000000100c1e7981 */ /* 0x000962000c1e1500 */
[-C--:B--2---:R-:W-:Y:S01]  /*06b0*/  LEA R8, P0, R25, R4.reuse, 0x9 ;  /* 0x0000000419087211 */ /* 0x084fe200078048ff */
[----:B------:R-:W-:Y:S02]  /*06c0*/  IMAD.WIDE.U32 R16, R0, 0x2, R16 ;  /* 0x0000000200107825 */ /* 0x000fe400078e0010 */
[----:B------:R2:W5:Y:S01]  /*06d0*/  LDG.E.U16 R24, desc[UR16][R6.64] ;  /* 0x0000001006187981 */ /* 0x000562000c1e1500 */
[-C--:B---3--:R-:W-:Y:S02]  /*06e0*/  LEA R10, P2, R27, R4.reuse, 0x9 ;  /* 0x000000041b0a7211 */ /* 0x088fe400078448ff */
[-C--:B------:R-:W-:Y:S01]  /*06f0*/  LEA.HI.X R9, R74, R5.reuse, RZ, 0x1, P0 ;  /* 0x000000054a097211 */ /* 0x080fe200000f0cff */
[----:B------:R-:W-:Y:S01]  /*0700*/  IMAD.WIDE.U32 R18, R0, 0x2, R18 ;  /* 0x0000000200127825 */ /* 0x000fe200078e0012 */
[----:B----4-:R-:W-:Y:S01]  /*0710*/  LEA R12, P0, R29, R4, 0x9 ;  /* 0x000000041d0c7211 */ /* 0x010fe200078048ff */
[----:B------:R-:W5:Y:S01]  /*0720*/  LDG.E.U16 R14, desc[UR16][R14.64] ;  /* 0x000000100e0e7981 */ /* 0x000f62000c1e1500 */
[-C--:B------:R-:W-:Y:S01]  /*0730*/  LEA.HI.X R11, R70, R5.reuse, RZ, 0x1, P2 ;  /* 0x00000005460b7211 */ /* 0x080fe200010f0cff */
[----:B------:R-:W-:Y:S01]  /*0740*/  IMAD.WIDE.U32 R20, R0, 0x2, R20 ;  /* 0x0000000200147825 */ /* 0x000fe200078e0014 */
[----:B------:R-:W-:Y:S01]  /*0750*/  LEA.HI.X R13, R72, R5, RZ, 0x1, P0 ;  /* 0x00000005480d7211 */ /* 0x000fe200000f0cff */
[----:B------:R-:W5:Y:S02]  /*0760*/  LDG.E.U16 R16, desc[UR16][R16.64] ;  /* 0x0000001010107981 */ /* 0x000f64000c1e1500 */
[----:B--2---:R-:W-:-:S02]  /*0770*/  IMAD.WIDE.U32 R6, R0, 0x2, R22 ;  /* 0x0000000200067825 */ /* 0x004fc400078e0016 */
[----:B------:R-:W5:Y:S02]  /*0780*/  LDG.E.U16 R18, desc[UR16][R18.64] ;  /* 0x0000001012127981 */ /* 0x000f64000c1e1500 */
[C---:B------:R-:W-:Y:S02]  /*0790*/  IMAD.WIDE.U32 R4, R0.reuse, 0x2, R10 ;  /* 0x0000000200047825 */ /* 0x040fe400078e000a */
[----:B------:R-:W5:Y:S04]  /*07a0*/  LDG.E.U16 R20, desc[UR16][R20.64] ;  /* 0x0000001014147981 */ /* 0x000f68000c1e1500 */
[----:B------:R-:W5:Y:S04]  /*07b0*/  LDG.E.U16 R15, desc[UR16][R6.64] ;  /* 0x00000010060f7981 */ /* 0x000f68000c1e1500 */
[----:B------:R-:W5:Y:S04]  /*07c0*/  LDG.E.U16 R19, desc[UR16][R6.64+0x80] ;  /* 0x0000801006137981 */ /* 0x000f68000c1e1500 */
[----:B------:R-:W5:Y:S04]  /*07d0*/  LDG.E.U16 R22, desc[UR16][R6.64+0x100] ;  /* 0x0001001006167981 */ /* 0x000f68000c1e1500 */
[----:B------:R-:W5:Y:S04]  /*07e0*/  LDG.E.U16 R25, desc[UR16][R6.64+0x180] ;  /* 0x0001801006197981 */ /* 0x000f68000c1e1500 */
[----:B------:R-:W5:Y:S04]  /*07f0*/  LDG.E.U16 R17, desc[UR16][R6.64+0x40] ;  /* 0x0000401006117981 */ /* 0x000f68000c1e1500 */
[----:B------:R-:W5:Y:S04]  /*0800*/  LDG.E.U16 R21, desc[UR16][R6.64+0xc0] ;  /* 0x0000c01006157981 */ /* 0x000f68000c1e1500 */
[----:B------:R-:W5:Y:S04]  /*0810*/  LDG.E.U16 R23, desc[UR16][R6.64+0x140] ;  /* 0x0001401006177981 */ /* 0x000f68000c1e1500 */
[----:B------:R2:W5:Y:S01]  /*0820*/  LDG.E.U16 R27, desc[UR16][R6.64+0x1c0] ;  /* 0x0001c010061b7981 */ /* 0x000562000c1e1500 */
[----:B------:R-:W-:-:S03]  /*0830*/  IMAD.WIDE.U32 R8, R0, 0x2, R8 ;  /* 0x0000000200087825 */ /* 0x000fc600078e0008 */
[----:B------:R-:W5:Y:S04]  /*0840*/  LDG.E.U16 R36, desc[UR16][R4.64+0x80] ;  /* 0x0000801004247981 */ /* 0x000f68000c1e1500 */
[----:B------:R-:W5:Y:S01]  /*0850*/  LDG.E.U16 R38, desc[UR16][R4.64+0x100] ;  /* 0x0001001004267981 */ /* 0x000f62000c1e1500 */
[----:B--2---:R-:W-:-:S03]  /*0860*/  IMAD.WIDE.U32 R6, R0, 0x2, R12 ;  /* 0x0000000200067825 */ /* 0x004fc600078e000c */
[----:B------:R-:W5:Y:S04]  /*0870*/  LDG.E.U16 R12, desc[UR16][R4.64] ;  /* 0x00000010040c7981 */ /* 0x000f68000c1e1500 */
[----:B------:R-:W5:Y:S04]  /*0880*/  LDG.E.U16 R40, desc[UR16][R4.64+0x180] ;  /* 0x0001801004287981 */ /* 0x000f68000c1e1500 */
[----:B------:R-:W5:Y:S04]  /*0890*/  LDG.E.U16 R13, desc[UR16][R4.64+0x40] ;  /* 0x00004010040d7981 */ /* 0x000f68000c1e1500 */
[----:B------:R-:W5:Y:S04]  /*08a0*/  LDG.E.U16 R37, desc[UR16][R4.64+0xc0] ;  /* 0x0000c01004257981 */ /* 0x000f68000c1e1500 */
[----:B------:R-:W5:Y:S04]  /*08b0*/  LDG.E.U16 R39, desc[UR16][R4.64+0x140] ;  /* 0x0001401004277981 */ /* 0x000f68000c1e1500 */
[----:B------:R2:W5:Y:S01]  /*08c0*/  LDG.E.U16 R41, desc[UR16][R4.64+0x1c0] ;  /* 0x0001c01004297981 */ /* 0x000562000c1e1500 */
[----:B------:R-:W-:-:S02]  /*08d0*/  SHF.R.U32.HI R48, RZ, 0x5, R2 ;  /* 0x00000005ff307819 */ /* 0x000fc40000011602 */
[----:B-1----:R-:W-:Y:S01]  /*08e0*/  R2UR UR15, R49 ;  /* 0x00000000310f72ca */ /* 0x002fe200000e0000 */
[----:B------:R1:W5:Y:S04]  /*08f0*/  LDG.E.U16 R10, desc[UR16][R8.64] ;  /* 0x00000010080a7981 */ /* 0x000368000c1e1500 */
[----:B------:R1:W5:Y:S01]  /*0900*/  LDG.E.U16 R29, desc[UR16][R8.64+0x80] ;  /* 0x00008010081d7981 */ /* 0x000362000c1e1500 */
[----:B--2---:R-:W-:Y:S01]  /*0910*/  IMAD.SHL.U32 R4, R2, 0x2, RZ ;  /* 0x0000000202047824 */ /* 0x004fe200078e00ff */
[----:B------:R-:W-:Y:S02]  /*0920*/  SHF.R.U32.HI R5, RZ, 0x2, R2 ;  /* 0x00000002ff057819 */ /* 0x000fe40000011602 */
[----:B------:R1:W5:Y:S01]  /*0930*/  LDG.E.U16 R32, desc[UR16][R8.64+0x100] ;  /* 0x0001001008207981 */ /* 0x000362000c1e1500 */
[----:B------:R-:W-:-:S02]  /*0940*/  R2UR UR12, R48 ;  /* 0x00000000300c72ca */ /* 0x000fc400000e0000 */
[----:B------:R-:W-:Y:S01]  /*0950*/  LOP3.LUT R4, R4, 0x1fe, RZ, 0xc0, !PT ;  /* 0x000001fe04047812 */ /* 0x000fe200078ec0ff */
[----:B------:R1:W5:Y:S04]  /*0960*/  LDG.E.U16 R34, desc[UR16][R8.64+0x180] ;  /* 0x0001801008227981 */ /* 0x000368000c1e1500 */
[----:B------:R1:W5:Y:S01]  /*0970*/  LDG.E.U16 R11, desc[UR16][R8.64+0x40] ;  /* 0x00004010080b7981 */ /* 0x000362000c1e1500 */
[----:B------:R-:W-:-:S03]  /*0980*/  LOP3.LUT R5, R4, 0x30, R5, 0x78, !PT ;  /* 0x0000003004057812 */ /* 0x000fc600078e7805 */
[----:B------:R1:W5:Y:S04]  /*0990*/  LDG.E.U16 R31, desc[UR16][R8.64+0xc0] ;  /* 0x0000c010081f7981 */ /* 0x000368000c1e1500 */
[----:B------:R1:W5:Y:S04]  /*09a0*/  LDG.E.U16 R33, desc[UR16][R8.64+0x140] ;  /* 0x0001401008217981 */ /* 0x000368000c1e1500 */
[----:B------:R1:W5:Y:S01]  /*09b0*/  LDG.E.U16 R35, desc[UR16][R8.64+0x1c0] ;  /* 0x0001c01008237981 */ /* 0x000362000c1e1500 */
[----:B------:R-:W-:-:S03]  /*09c0*/  IMAD R4, R75, 0x2, R0 ;  /* 0x000000024b047824 */ /* 0x000fc600078e0200 */
[----:B------:R1:W5:Y:S04]  /*09d0*/  LDG.E.U16 R42, desc[UR16][R6.64] ;  /* 0x00000010062a7981 */ /* 0x000368000c1e1500 */
[----:B------:R1:W5:Y:S04]  /*09e0*/  LDG.E.U16 R44, desc[UR16][R6.64+0x100] ;  /* 0x00010010062c7981 */ /* 0x000368000c1e1500 */
[----:B------:R1:W5:Y:S04]  /*09f0*/  LDG.E.U16 R9, desc[UR16][R6.64+0x80] ;  /* 0x0000801006097981 */ /* 0x000368000c1e1500 */
[----:B------:R1:W5:Y:S04]  /*0a00*/  LDG.E.U16 R46, desc[UR16][R6.64+0x180] ;  /* 0x00018010062e7981 */ /* 0x000368000c1e1500 */
[----:B------:R1:W5:Y:S04]  /*0a10*/  LDG.E.U16 R8, desc[UR16][R6.64+0x40] ;  /* 0x0000401006087981 */ /* 0x000368000c1e1500 */
[----:B------:R1:W5:Y:S04]  /*0a20*/  LDG.E.U16 R43, desc[UR16][R6.64+0xc0] ;  /* 0x0000c010062b7981 */ /* 0x000368000c1e1500 */
[----:B------:R1:W5:Y:S04]  /*0a30*/  LDG.E.U16 R45, desc[UR16][R6.64+0x140] ;  /* 0x00014010062d7981 */ /* 0x000368000c1e1500 */
[----:B------:R1:W5:Y:S01]  /*0a40*/  LDG.E.U16 R47, desc[UR16][R6.64+0x1c0] ;  /* 0x0001c010062f7981 */ /* 0x000362000c1e1500 */
[----:B------:R-:W-:Y:S05]  /*0a50*/  @P1 BRA `(.L_x_5) ;  /* 0x0000000000181947 */ /* 0x000fea0003800000 */
[----:B------:R-:W-:Y:S01]  /*0a60*/  ELECT P0, URZ, PT ;  /* 0x0000000000ff782f */ /* 0x000fe20003800000 */
[----:B-1----:R-:W-:Y:S01]  /*0a70*/  IMAD.MOV.U32 R6, RZ, RZ, 0x1 ;  /* 0x00000001ff067424 */ /* 0x002fe200078e00ff */
[----:B------:R-:W-:Y:S01]  /*0a80*/  UMOV UR4, 0x40 ;  /* 0x0000004000047882 */ /* 0x000fe20000000000 */
[----:B------:R-:W-:Y:S01]  /*0a90*/  UVIRTCOUNT.DEALLOC.SMPOOL 0x80 ;  /* 0x000000800000784c */ /* 0x000fe20000000000 */
[----:B------:R-:W-:-:S09]  /*0aa0*/  ULEA UR4, UR13, UR4, 0x18 ;  /* 0x000000040d047291 */ /* 0x000fd2000f8ec0ff */
[----:B------:R2:W-:Y:S03]  /*0ab0*/  @P0 STS.U8 [UR4], R6 ;  /* 0x00000006ff000988 */ /* 0x0005e60008000004 */
.L_x_5:
[----:B------:R-:W-:Y:S01]  /*0ac0*/  LOP3.LUT P2, RZ, R2, 0xff, RZ, 0xc0, !PT ;  /* 0x000000ff02ff7812 */ /* 0x000fe2000784c0ff */
[----:B------:R-:W-:Y:S01]  /*0ad0*/  IMAD.SHL.U32 R4, R4, 0x2, RZ ;  /* 0x0000000204047824 */ /* 0x000fe200078e00ff */
[----:B------:R-:W-:Y:S01]  /*0ae0*/  SHF.R.U32.HI R75, RZ, 0x1, R75 ;  /* 0x00000001ff4b7819 */ /* 0x000fe2000001164b */
[----:B------:R-:W-:Y:S01]  /*0af0*/  UMOV UR4, 0x1 ;  /* 0x0000000100047882 */ /* 0x000fe20000000000 */
[----:B-----5:R3:W-:Y:S02]  /*0b00*/  STS.U16 [R5+UR14+0x4200], R26 ;  /* 0x0042001a05007988 */ /* 0x0207e4000800040e */
[----:B-1----:R-:W-:Y:S02]  /*0b10*/  LOP3.LUT R7, R4, R75, RZ, 0x3c, !PT ;  /* 0x0000004b04077212 */ /* 0x002fe400078e3cff */
[----:B------:R3:W-:Y:S01]  /*0b20*/  STS.U16 [R5+UR14+0x4400], R28 ;  /* 0x0044001c05007988 */ /* 0x0007e2000800040e */
[----:B------:R-:W-:Y:S02]  /*0b30*/  LOP3.LUT R4, R2, 0xff, RZ, 0xc0, !PT ;  /* 0x000000ff02047812 */ /* 0x000fe400078ec0ff */
[----:B--2---:R-:W-:Y:S01]  /*0b40*/  LOP3.LUT R6, R7, 0x40, RZ, 0x3c, !PT ;  /* 0x0000004007067812 */ /* 0x004fe200078e3cff */
[----:B------:R3:W-:Y:S01]  /*0b50*/  STS.U16 [R5+UR14+0x4600], R30 ;  /* 0x0046001e05007988 */ /* 0x0007e2000800040e */
[----:B------:R-:W-:Y:S01]  /*0b60*/  VOTEU.ALL UP0, P2 ;  /* 0x0000000000ff7886 */ /* 0x000fe20001000000 */
[----:B------:R-:W-:-:S02]  /*0b70*/  VOTEU.ALL UP1, P2 ;  /* 0x0000000000ff7886 */ /* 0x000fc40001020000 */
[----:B------:R3:W-:Y:S02]  /*0b80*/  STS.U16 [R5+UR14+0x4800], R14 ;  /* 0x0048000e05007988 */ /* 0x0007e4000800040e */
[----:B------:R-:W-:-:S04]  /*0b90*/  @!UP0 UIADD3 UR4, UPT, UPT, -UR4, 0x100000, URZ ;  /* 0x0010000004048890 */ /* 0x000fc8000fffe1ff */
[----:B------:R-:W-:Y:S02]  /*0ba0*/  @!UP0 USHF.L.U32 UR5, UR4, 0xb, URZ ;  /* 0x0000000b04058899 */ /* 0x000fe400080006ff */
[----:B------:R-:W-:Y:S02]  /*0bb0*/  @!UP0 USHF.L.U32 UR4, UR4, 0x1, URZ ;  /* 0x0000000104048899 */ /* 0x000fe400080006ff */
[----:B------:R-:W-:Y:S01]  /*0bc0*/  UISETP.NE.U32.AND UP0, UPT, UR12, URZ, UPT ;  /* 0x000000ff0c00728c */ /* 0x000fe2000bf05070 */
[----:B------:R3:W-:Y:S04]  /*0bd0*/  STS.U16 [R5+UR14+0x4a00], R16 ;  /* 0x004a001005007988 */ /* 0x0007e8000800040e */
[----:B------:R3:W-:Y:S04]  /*0be0*/  STS.U16 [R5+UR14+0x4c00], R18 ;  /* 0x004c001205007988 */ /* 0x0007e8000800040e */
[----:B------:R3:W-:Y:S04]  /*0bf0*/  STS.U16 [R5+UR14+0x4000], R24 ;  /* 0x0040001805007988 */ /* 0x0007e8000800040e */
[----:B------:R3:W-:Y:S04]  /*0c00*/  STS.U16 [R5+UR14+0x4e00], R20 ;  /* 0x004e001405007988 */ /* 0x0007e8000800040e */
[----:B------:R3:W-:Y:S04]  /*0c10*/  STS.U16 [R7+UR14], R15 ;  /* 0x0000000f07007988 */ /* 0x0007e8000800040e */
[----:B------:R3:W-:Y:S04]  /*0c20*/  STS.U16 [R7+UR14+0x1000], R19 ;  /* 0x0010001307007988 */ /* 0x0007e8000800040e */
        /* <DEDUP_REMOVED lines=29> */
[----:B------:R3:W-:Y:S01]  /*0e00*/  STS.U16 [R6+UR14+0x3c00], R47 ;  /* 0x003c002f06007988 */ /* 0x0007e2000800040e */
[----:B------:R1:W-:Y:S06]  /*0e10*/  MEMBAR.ALL.CTA ;  /* 0x0000000000007992 */ /* 0x0003ec0000008000 */
[----:B-1----:R-:W-:Y:S04]  /*0e20*/  FENCE.VIEW.ASYNC.S ;  /* 0x00000000000073c6 */ /* 0x002fe80000000000 */
[----:B------:R-:W1:Y:S02]  /*0e30*/  FENCE.VIEW.ASYNC.S ;  /* 0x00000000000073c6 */ /* 0x000e640000000000 */
[----:B-1----:R3:W1:Y:S02]  /*0e40*/  @!UP1 SYNCS.EXCH.64 URZ, [UR14+0x5000], UR4 ;  /* 0x005000040eff95b2 */ /* 0x0026640008000100 */
[----:B-1----:R-:W-:Y:S06]  /*0e50*/  BAR.SYNC.DEFER_BLOCKING 0x0 ;  /* 0x0000000000007b1d */ /* 0x002fec0000010000 */
[----:B---3--:R-:W-:Y:S05]  /*0e60*/  BRA.U UP0, `(.L_x_6) ;  /* 0x00000001005c7547 */ /* 0x008fea000b800000 */
[----:B------:R-:W-:Y:S02]  /*0e70*/  UIADD3 UR4, UPT, UPT, UR14, 0x4000, URZ ;  /* 0x000040000e047890 */ /* 0x000fe4000fffe0ff */
[----:B------:R-:W-:Y:S02]  /*0e80*/  USHF.R.U32.HI UR6, URZ, 0x4, UR14 ;  /* 0x00000004ff067899 */ /* 0x000fe4000801160e */
[----:B------:R-:W-:Y:S02]  /*0e90*/  USHF.R.U32.HI UR4, URZ, 0x4, UR4 ;  /* 0x00000004ff047899 */ /* 0x000fe40008011604 */
[----:B------:R-:W-:Y:S02]  /*0ea0*/  USGXT.U32 UR6, UR6, 0xe ;  /* 0x0000000e0606789a */ /* 0x000fe40008000000 */
[----:B------:R-:W-:Y:S01]  /*0eb0*/  USGXT.U32 UR4, UR4, 0xe ;  /* 0x0000000e0404789a */ /* 0x000fe20008000000 */
[----:B------:R-:W-:Y:S01]  /*0ec0*/  UMOV UR10, 0x1000080 ;  /* 0x01000080000a7882 */ /* 0x000fe20000000000 */
[----:B------:R-:W-:Y:S01]  /*0ed0*/  UMOV UR11, 0x40004040 ;  /* 0x40004040000b7882 */ /* 0x000fe20000000000 */
[----:B------:R-:W-:Y:S01]  /*0ee0*/  UMOV UR7, URZ ;  /* 0x000000ff00077c82 */ /* 0x000fe20008000000 */
[----:B------:R-:W-:Y:S01]  /*0ef0*/  UMOV UR8, 0xfffffffe ;  /* 0xfffffffe00087882 */ /* 0x000fe20000000000 */
[----:B------:R-:W-:Y:S01]  /*0f00*/  UMOV UR9, 0x7fffbfdf ;  /* 0x7fffbfdf00097882 */ /* 0x000fe20000000000 */
[----:B------:R-:W-:Y:S01]  /*0f10*/  UIADD3.64 UR10, UPT, UPT, UR6, UR10, URZ ;  /* 0x0000000a060a7297 */ /* 0x000fe2000fffe0ff */
[----:B------:R-:W-:Y:S01]  /*0f20*/  UMOV UR5, URZ ;  /* 0x000000ff00057c82 */ /* 0x000fe20008000000 */
[----:B------:R-:W-:-:S02]  /*0f30*/  ULOP3.LUT UR6, UR6, 0x1000000, URZ, 0xfc, !UPT ;  /* 0x0100000006067892 */ /* 0x000fc4000f8efcff */
[----:B------:R-:W-:Y:S01]  /*0f40*/  UIADD3.64 UR8, UPT, UPT, UR4, -UR8, URZ ;  /* 0x8000000804087297 */ /* 0x000fe2000fffe0ff */
[----:B------:R-:W-:Y:S01]  /*0f50*/  UMOV UR18, 0x0 ;  /* 0x0000000000127882 */ /* 0x000fe20000000000 */
[----:B------:R-:W-:Y:S01]  /*0f60*/  UMOV UR19, 0x4410490 ;  /* 0x0441049000137882 */ /* 0x000fe20000000000 */
[----:B------:R-:W-:Y:S01]  /*0f70*/  UMOV UR5, 0x80004020 ;  /* 0x8000402000057882 */ /* 0x000fe20000000000 */
[----:B------:R-:W-:Y:S01]  /*0f80*/  UMOV UR7, 0x40004040 ;  /* 0x4000404000077882 */ /* 0x000fe20000000000 */
[----:B------:R-:W-:Y:S01]  /*0f90*/  UMOV UR20, 0x0 ;  /* 0x0000000000147882 */ /* 0x000fe20000000000 */
[----:B------:R-:W-:Y:S01]  /*0fa0*/  UMOV UR21, 0x4410490 ;  /* 0x0441049000157882 */ /* 0x000fe20000000000 */
[----:B------:R1:W-:Y:S02]  /*0fb0*/  UTCHMMA gdesc[UR4], gdesc[UR6], tmem[UR15], tmem[UR18], idesc[UR19], !UPT ;  /* 0x00ff1206040075ea */ /* 0x0003e4000f80000f */
[----:B------:R1:W-:Y:S01]  /*0fc0*/  UTCHMMA gdesc[UR8], gdesc[UR10], tmem[UR15], tmem[UR20], idesc[UR21], UPT ;  /* 0x00ff140a080075ea */ /* 0x0003e2000b80000f */
[----:B------:R-:W-:-:S02]  /*0fd0*/  NOP ;  /* 0x0000000000007918 */ /* 0x000fc40000000000 */
.L_x_6:
[----:B------:R-:W-:Y:S01]  /*0fe0*/  ELECT P0, URZ, PT ;  /* 0x0000000000ff782f */ /* 0x000fe20003800000 */
[----:B-1----:R-:W-:-:S03]  /*0ff0*/  UIADD3 UR4, UPT, UPT, UR14, 0x5000, URZ ;  /* 0x000050000e047890 */ /* 0x002fc6000fffe0ff */
[----:B------:R-:W-:Y:S01]  /*1000*/  ISETP.LT.U32.AND P0, PT, R4, 0x20, P0 ;  /* 0x000000200400780c */ /* 0x000fe20000701070 */
[----:B------:R-:W-:-:S12]  /*1010*/  UMOV UR5, URZ ;  /* 0x000000ff00057c82 */ /* 0x000fd80008000000 */
[----:B------:R-:W-:Y:S01]  /*1020*/  VOTEU.ANY UP0, P0 ;  /* 0x0000000000ff7886 */ /* 0x000fe20000000100 */
[----:B------:R-:W-:-:S04]  /*1030*/  VOTEU.ANY UP1, P0 ;  /* 0x0000000000ff7886 */ /* 0x000fc80000020100 */
[----:B------:R-:W-:Y:S01]  /*1040*/  @UP0 UMOV UR6, UR4 ;  /* 0x0000000400060c82 */ /* 0x000fe20008000000 */
[----:B------:R-:W-:Y:S01]  /*1050*/  USHF.L.U32 UR4, UR12, 0x15, URZ ;  /* 0x000000150c047899 */ /* 0x000fe200080006ff */
[----:B------:R1:W-:Y:S01]  /*1060*/  @UP1 UTCBAR [UR6], URZ ;  /* 0x000000ff060013e9 */ /* 0x0003e200080000ff */
[----:B------:R-:W-:Y:S01]  /*1070*/  BAR.SYNC.DEFER_BLOCKING 0x0 ;  /* 0x0000000000007b1d */ /* 0x000fe20000010000 */
[----:B------:R-:W-:Y:S02]  /*1080*/  USHF.L.U32 UR5, UR12, 0x5, URZ ;  /* 0x000000050c057899 */ /* 0x000fe400080006ff */
[----:B------:R-:W-:Y:S02]  /*1090*/  ULOP3.LUT UR4, UR4, 0x600000, URZ, 0xc0, !UPT ;  /* 0x0060000004047892 */ /* 0x000fe4000f8ec0ff */
[----:B------:R-:W-:-:S04]  /*10a0*/  ULOP3.LUT UR5, UR5, 0x80, URZ, 0xc0, !UPT ;  /* 0x0000008005057892 */ /* 0x000fc8000f8ec0ff */
[----:B------:R-:W-:Y:S01]  /*10b0*/  UIADD3 UR4, UPT, UPT, UR5, UR4, UR15 ;  /* 0x0000000405047290 */ /* 0x000fe2000fffe00f */
[----:B------:R-:W2:Y:S02]  /*10c0*/  SYNCS.PHASECHK.TRANS64.TRYWAIT P0, [UR14+0x5000], RZ ;  /* 0x005000ffff0075a7 */ /* 0x000ea4000800110e */
[----:B-12---:R-:W-:Y:S09]  /*10d0*/  @!P0 BRA `(.L_x_7) ;  /* 0x0000000c00348947 */ /* 0x006ff20003800000 */
.L_x_11:
[----:B------:R-:W-:Y:S01]  /*10e0*/  BAR.SYNC.DEFER_BLOCKING 0x0 ;  /* 0x0000000000007b1d */ /* 0x000fe20000010000 */
[C---:B------:R-:W-:Y:S02]  /*10f0*/  IMAD.SHL.U32 R76, R2.reuse, 0x10, RZ ;  /* 0x00000010024c7824 */ /* 0x040fe400078e00ff */
[C---:B------:R-:W-:Y:S02]  /*1100*/  IMAD.SHL.U32 R80, R2.reuse, 0x80, RZ ;  /* 0x0000008002507824 */ /* 0x040fe400078e00ff */
[----:B------:R-:W-:Y:S01]  /*1110*/  IMAD.SHL.U32 R78, R2, 0x8, RZ ;  /* 0x00000008024e7824 */ /* 0x000fe200078e00ff */
[----:B------:R-:W-:Y:S01]  /*1120*/  LOP3.LUT R77, R76, 0x8f0, RZ, 0xc0, !PT ;  /* 0x000008f04c4d7812 */ /* 0x000fe200078ec0ff */
[C---:B------:R-:W-:Y:S01]  /*1130*/  IMAD.SHL.U32 R79, R2.reuse, 0x40, RZ ;  /* 0x00000040024f7824 */ /* 0x040fe200078e00ff */
[----:B------:R-:W-:Y:S01]  /*1140*/  LDTM.16dp32bit_t0_t15.x64 R4, tmem[UR4] ;  /* 0x00000004000479ee */ /* 0x000fe20008b00000 */
[----:B------:R-:W1:Y:S01]  /*1150*/  LDTM.16dp32bit_t16_t31.x64 R4, tmem[UR4+0x40] ;  /* 0x00004004000479ee */ /* 0x000e620008b20000 */
[----:B------:R-:W2:Y:S01]  /*1160*/  LDCU.64 UR4, c[0x0][0x390] ;  /* 0x00007200ff0477ac */ /* 0x000ea20008000a00 */
[----:B------:R-:W-:Y:S01]  /*1170*/  LOP3.LUT R2, R2, 0x7, RZ, 0xc0, !PT ;  /* 0x0000000702027812 */ /* 0x000fe200078ec0ff */
[----:B------:R-:W-:Y:S01]  /*1180*/  IMAD.SHL.U32 R68, R68, 0x4, RZ ;  /* 0x0000000444447824 */ /* 0x000fe200078e00ff */
[----:B------:R-:W-:-:S02]  /*1190*/  LOP3.LUT R81, R80, 0x7c00, RZ, 0xc0, !PT ;  /* 0x00007c0050517812 */ /* 0x000fc400078ec0ff */
[----:B------:R-:W-:Y:S01]  /*11a0*/  LOP3.LUT R78, R78, 0x300, RZ, 0xc0, !PT ;  /* 0x000003004e4e7812 */ /* 0x000fe200078ec0ff */
[C---:B------:R-:W-:Y:S01]  /*11b0*/  IMAD R77, R2.reuse, 0x1000, R77 ;  /* 0x00001000024d7824 */ /* 0x040fe200078e024d */
[----:B------:R-:W-:Y:S01]  /*11c0*/  LOP3.LUT R79, R79, 0x400, RZ, 0xc0, !PT ;  /* 0x000004004f4f7812 */ /* 0x000fe200078ec0ff */
[----:B------:R-:W-:-:S03]  /*11d0*/  IMAD R76, R2, 0x10, R81 ;  /* 0x00000010024c7824 */ /* 0x000fc600078e0251 */
[----:B------:R-:W-:Y:S02]  /*11e0*/  IADD3 R2, PT, PT, R78, R77, R79 ;  /* 0x0000004d4e027210 */ /* 0x000fe40007ffe04f */
[----:B------:R-:W-:Y:S01]  /*11f0*/  LOP3.LUT R78, R76, R75, RZ, 0x3c, !PT ;  /* 0x0000004b4c4e7212 */ /* 0x000fe200078e3cff */
[----:B------:R-:W-:Y:S01]  /*1200*/  IMAD.SHL.U32 R75, R0, 0x4, RZ ;  /* 0x00000004004b7824 */ /* 0x000fe200078e00ff */
[----:B------:R-:W1:Y:S01]  /*1210*/  @!P2 SYNCS.CCTL.IV [UR14+0x5000] ;  /* 0x00500000ff00a9b1 */ /* 0x000e62000800000e */
[----:B------:R-:W-:Y:S01]  /*1220*/  NOP ;  /* 0x0000000000007918 */ /* 0x000fe20000000000 */
[----:B-1----:R-:W-:Y:S01]  /*1230*/  BAR.SYNC.DEFER_BLOCKING 0x0 ;  /* 0x0000000000007b1d */ /* 0x002fe20000010000 */
[C---:B------:R-:W-:Y:S01]  /*1240*/  IMAD.SHL.U32 R0, R73.reuse, 0x100, RZ ;  /* 0x0000010049007824 */ /* 0x040fe200078e00ff */
[----:B--2---:R-:W-:Y:S02]  /*1250*/  LEA R82, P3, R73, UR4, 0xa ;  /* 0x0000000449527c11 */ /* 0x004fe4000f8650ff */
[----:B------:R-:W-:-:S02]  /*1260*/  LOP3.LUT R79, R2, 0x20, RZ, 0x3c, !PT ;  /* 0x00000020024f7812 */ /* 0x000fc400078e3cff */
[----:B------:R-:W-:Y:S02]  /*1270*/  LEA.HI.X R73, R0, UR5, RZ, 0x2, P3 ;  /* 0x0000000500497c11 */ /* 0x000fe400098f14ff */
[C---:B------:R-:W-:Y:S02]  /*1280*/  LOP3.LUT R0, R2.reuse, 0x10, RZ, 0x3c, !PT ;  /* 0x0000001002007812 */ /* 0x040fe400078e3cff */
[C---:B------:R-:W-:Y:S02]  /*1290*/  LOP3.LUT R91, R2.reuse, 0x30, RZ, 0x3c, !PT ;  /* 0x00000030025b7812 */ /* 0x040fe400078e3cff */
[C---:B------:R-:W-:Y:S02]  /*12a0*/  LOP3.LUT R94, R2.reuse, 0x40, RZ, 0x3c, !PT ;  /* 0x00000040025e7812 */ /* 0x040fe400078e3cff */
[C---:B------:R-:W-:Y:S02]  /*12b0*/  LOP3.LUT R95, R2.reuse, 0x50, RZ, 0x3c, !PT ;  /* 0x00000050025f7812 */ /* 0x040fe400078e3cff */
[----:B------:R-:W-:-:S02]  /*12c0*/  LOP3.LUT R96, R2, 0x60, RZ, 0x3c, !PT ;  /* 0x0000006002607812 */ /* 0x000fc400078e3cff */
[----:B------:R-:W-:Y:S02]  /*12d0*/  LOP3.LUT R97, R2, 0x70, RZ, 0x3c, !PT ;  /* 0x0000007002617812 */ /* 0x000fe400078e3cff */
[----:B------:R-:W-:Y:S02]  /*12e0*/  IADD3 R76, P4, P5, R75, UR4, R68 ;  /* 0x000000044b4c7c10 */ /* 0x000fe4000fd9e044 */
[----:B------:R-:W-:Y:S01]  /*12f0*/  LEA R68, P6, R74, UR4, 0x2 ;  /* 0x000000044a447c11 */ /* 0x000fe2000f8c10ff */
[----:B------:R1:W-:Y:S01]  /*1300*/  STS.128 [R2+UR14], R4 ;  /* 0x0000000402007988 */ /* 0x0003e20008000c0e */
[----:B------:R-:W-:Y:S02]  /*1310*/  LEA R88, P3, R70, UR4, 0x2 ;  /* 0x0000000446587c11 */ /* 0x000fe4000f8610ff */
[----:B------:R-:W-:Y:S01]  /*1320*/  IADD3.X R77, PT, PT, RZ, UR5, RZ, P4, P5 ;  /* 0x00000005ff4d7c10 */ /* 0x000fe2000a7ea4ff */
[----:B------:R-:W-:Y:S01]  /*1330*/  STS.128 [R0+UR14], R8 ;  /* 0x0000000800007988 */ /* 0x000fe20008000c0e */
[----:B------:R-:W-:-:S02]  /*1340*/  LEA.HI.X R74, R74, UR5, RZ, 0x2, P6 ;  /* 0x000000054a4a7c11 */ /* 0x000fc4000b0f14ff */
[----:B------:R-:W-:Y:S01]  /*1350*/  LEA.HI.X R70, R70, UR5, RZ, 0x2, P3 ;  /* 0x0000000546467c11 */ /* 0x000fe200098f14ff */
[----:B------:R-:W-:Y:S01]  /*1360*/  STS.128 [R79+UR14], R12 ;  /* 0x0000000c4f007988 */ /* 0x000fe20008000c0e */
[----:B------:R-:W-:Y:S02]  /*1370*/  IADD3 R88, P6, PT, R75, R88, RZ ;  /* 0x000000584b587210 */ /* 0x000fe40007fde0ff */
[C---:B------:R-:W-:Y:S01]  /*1380*/  LEA R92, P4, R72.reuse, UR4, 0x2 ;  /* 0x00000004485c7c11 */ /* 0x040fe2000f8810ff */
[----:B------:R-:W-:Y:S01]  /*1390*/  STS.128 [R91+UR14], R16 ;  /* 0x000000105b007988 */ /* 0x000fe20008000c0e */
[----:B------:R-:W-:Y:S01]  /*13a0*/  LEA R80, P2, R69, UR4, 0xa ;  /* 0x0000000445507c11 */ /* 0x000fe2000f8450ff */
[----:B------:R-:W-:Y:S01]  /*13b0*/  IMAD.X R89, RZ, RZ, R70, P6 ;  /* 0x000000ffff597224 */ /* 0x000fe200030e0646 */
[----:B------:R-:W-:Y:S01]  /*13c0*/  LEA.HI.X R72, R72, UR5, RZ, 0x2, P4 ;  /* 0x0000000548487c11 */ /* 0x000fe2000a0f14ff */
[----:B------:R-:W-:Y:S01]  /*13d0*/  STS.128 [R94+UR14], R20 ;  /* 0x000000145e007988 */ /* 0x000fe20008000c0e */
[----:B-1----:R-:W-:Y:S01]  /*13e0*/  IADD3 R4, P5, PT, R75, R68, RZ ;  /* 0x000000444b047210 */ /* 0x002fe20007fbe0ff */
[----:B------:R-:W-:Y:S01]  /*13f0*/  IMAD.SHL.U32 R69, R69, 0x100, RZ ;  /* 0x0000010045457824 */ /* 0x000fe200078e00ff */
[----:B------:R-:W-:Y:S01]  /*1400*/  IADD3 R92, P6, PT, R75, R92, RZ ;  /* 0x0000005c4b5c7210 */ /* 0x000fe20007fde0ff */
[----:B------:R-:W-:Y:S01]  /*1410*/  STS.128 [R95+UR14], R24 ;  /* 0x000000185f007988 */ /* 0x000fe20008000c0e */
[----:B------:R-:W-:Y:S01]  /*1420*/  LEA R90, P0, R71, UR4, 0xa ;  /* 0x00000004475a7c11 */ /* 0x000fe2000f8050ff */
[----:B------:R-:W-:Y:S01]  /*1430*/  IMAD.X R5, RZ, RZ, R74, P5 ;  /* 0x000000ffff057224 */ /* 0x000fe200028e064a */
[----:B------:R-:W-:Y:S01]  /*1440*/  IADD3 R6, P5, PT, R75, R82, RZ ;  /* 0x000000524b067210 */ /* 0x000fe20007fbe0ff */
[----:B------:R-:W-:Y:S01]  /*1450*/  STS.128 [R96+UR14], R28 ;  /* 0x0000001c60007988 */ /* 0x000fe20008000c0e */
[----:B------:R-:W-:Y:S01]  /*1460*/  LEA R68, P3, R3, UR4, 0xa ;  /* 0x0000000403447c11 */ /* 0x000fe2000f8650ff */
[----:B------:R-:W-:Y:S01]  /*1470*/  IMAD.X R93, RZ, RZ, R72, P6 ;  /* 0x000000ffff5d7224 */ /* 0x000fe200030e0648 */
[C---:B------:R-:W-:Y:S01]  /*1480*/  IADD3 R90, P4, PT, R75.reuse, R90, RZ ;  /* 0x0000005a4b5a7210 */ /* 0x040fe20007f9e0ff */
[----:B------:R-:W-:Y:S01]  /*1490*/  STS.128 [R97+UR14], R32 ;  /* 0x0000002061007988 */ /* 0x000fe20008000c0e */
[----:B------:R-:W-:Y:S01]  /*14a0*/  IMAD.X R7, RZ, RZ, R73, P5 ;  /* 0x000000ffff077224 */ /* 0x000fe200028e0649 */
[----:B------:R-:W-:Y:S01]  /*14b0*/  BAR.SYNC.DEFER_BLOCKING 0x0 ;  /* 0x0000000000007b1d */ /* 0x000fe20000010000 */
[----:B------:R-:W-:Y:S01]  /*14c0*/  IADD3 R70, P6, PT, R75, R80, RZ ;  /* 0x000000504b467210 */ /* 0x000fe20007fde0ff */
[----:B------:R-:W-:Y:S01]  /*14d0*/  IMAD.SHL.U32 R71, R71, 0x100, RZ ;  /* 0x0000010047477824 */ /* 0x000fe200078e00ff */
[----:B------:R-:W-:Y:S01]  /*14e0*/  IADD3 R68, P5, PT, R75, R68, RZ ;  /* 0x000000444b447210 */ /* 0x000fe20007fbe0ff */
[----:B------:R-:W-:Y:S01]  /*14f0*/  IMAD.SHL.U32 R3, R3, 0x100, RZ ;  /* 0x0000010003037824 */ /* 0x000fe200078e00ff */
[----:B------:R-:W-:-:S02]  /*1500*/  LEA.HI.X R69, R69, UR5, RZ, 0x2, P2 ;  /* 0x0000000545457c11 */ /* 0x000fc400090f14ff */
[----:B------:R-:W-:Y:S02]  /*1510*/  LEA.HI.X R71, R71, UR5, RZ, 0x2, P0 ;  /* 0x0000000547477c11 */ /* 0x000fe400080f14ff */
[----:B------:R-:W-:Y:S01]  /*1520*/  LEA.HI.X R3, R3, UR5, RZ, 0x2, P3 ;  /* 0x0000000503037c11 */ /* 0x000fe200098f14ff */
[----:B------:R-:W1:Y:S04]  /*1530*/  LDSM.16.M88.4 R8, [R78+UR14] ;  /* 0x0000000e4e08783b */ /* 0x000e680008000200 */
[----:B------:R-:W-:Y:S04]  /*1540*/  LDSM.16.M88.4 R12, [R78+UR14+0x80] ;  /* 0x0000800e4e0c783b */ /* 0x000fe80008000200 */
[----:B------:R-:W-:Y:S04]  /*1550*/  LDSM.16.M88.4 R72, [R78+UR14+0x100] ;  /* 0x0001000e4e48783b */ /* 0x000fe80008000200 */
[----:B------:R-:W-:Y:S04]  /*1560*/  LDSM.16.M88.4 R80, [R78+UR14+0x180] ;  /* 0x0001800e4e50783b */ /* 0x000fe80008000200 */
[----:B------:R-:W-:Y:S04]  /*1570*/  LDSM.16.M88.4 R84, [R78+UR14+0x200] ;  /* 0x0002000e4e54783b */ /* 0x000fe80008000200 */
[----:B------:R-:W-:Y:S04]  /*1580*/  LDSM.16.M88.4 R16, [R78+UR14+0x280] ;  /* 0x0002800e4e10783b */ /* 0x000fe80008000200 */
[----:B------:R-:W-:Y:S04]  /*1590*/  LDSM.16.M88.4 R20, [R78+UR14+0x300] ;  /* 0x0003000e4e14783b */ /* 0x000fe80008000200 */
[----:B------:R-:W-:Y:S01]  /*15a0*/  LDSM.16.M88.4 R24, [R78+UR14+0x380] ;  /* 0x0003800e4e18783b */ /* 0x000fe20008000200 */
[----:B------:R-:W-:Y:S06]  /*15b0*/  BAR.SYNC.DEFER_BLOCKING 0x0 ;  /* 0x0000000000007b1d */ /* 0x000fec0000010000 */
[----:B------:R-:W-:Y:S04]  /*15c0*/  STS.128 [R2+UR14], R36 ;  /* 0x0000002402007988 */ /* 0x000fe80008000c0e */
[----:B------:R-:W-:Y:S04]  /*15d0*/  STS.128 [R0+UR14], R40 ;  /* 0x0000002800007988 */ /* 0x000fe80008000c0e */
[----:B------:R-:W-:Y:S04]  /*15e0*/  STS.128 [R79+UR14], R44 ;  /* 0x0000002c4f007988 */ /* 0x000fe80008000c0e */
[----:B------:R2:W-:Y:S04]  /*15f0*/  STS.128 [R91+UR14], R48 ;  /* 0x000000305b007988 */ /* 0x0005e80008000c0e */
[----:B------:R-:W-:Y:S04]  /*1600*/  STS.128 [R94+UR14], R52 ;  /* 0x000000345e007988 */ /* 0x000fe80008000c0e */
[----:B------:R-:W-:Y:S04]  /*1610*/  STS.128 [R95+UR14], R56 ;  /* 0x000000385f007988 */ /* 0x000fe80008000c0e */
[----:B------:R-:W-:Y:S04]  /*1620*/  STS.128 [R96+UR14], R60 ;  /* 0x0000003c60007988 */ /* 0x000fe80008000c0e */
[----:B------:R-:W-:Y:S01]  /*1630*/  STS.128 [R97+UR14], R64 ;  /* 0x0000004061007988 */ /* 0x000fe20008000c0e */
[----:B--2---:R-:W-:-:S02]  /*1640*/  IMAD.X R91, RZ, RZ, R71, P4 ;  /* 0x000000ffff5b7224 */ /* 0x004fc400020e0647 */
[----:B------:R-:W-:Y:S01]  /*1650*/  IMAD.X R71, RZ, RZ, R69, P6 ;  /* 0x000000ffff477224 */ /* 0x000fe200030e0645 */
[----:B------:R-:W-:Y:S01]  /*1660*/  BAR.SYNC.DEFER_BLOCKING 0x0 ;  /* 0x0000000000007b1d */ /* 0x000fe20000010000 */
[----:B------:R-:W-:-:S05]  /*1670*/  IMAD.X R69, RZ, RZ, R3, P5 ;  /* 0x000000ffff457224 */ /* 0x000fca00028e0603 */
[----:B------:R-:W2:Y:S04]  /*1680*/  LDSM.16.M88.4 R28, [R78+UR14] ;  /* 0x0000000e4e1c783b */ /* 0x000ea80008000200 */
[----:B------:R-:W3:Y:S04]  /*1690*/  LDSM.16.M88.4 R32, [R78+UR14+0x80] ;  /* 0x0000800e4e20783b */ /* 0x000ee80008000200 */
[----:B------:R-:W4:Y:S04]  /*16a0*/  LDSM.16.M88.4 R36, [R78+UR14+0x100] ;  /* 0x0001000e4e24783b */ /* 0x000f280008000200 */
[----:B------:R-:W5:Y:S04]  /*16b0*/  LDSM.16.M88.4 R40, [R78+UR14+0x180] ;  /* 0x0001800e4e28783b */ /* 0x000f680008000200 */
[----:B-1----:R-:W-:Y:S04]  /*16c0*/  STG.E desc[UR16][R76.64], R8 ;  /* 0x000000084c007986 */ /* 0x002fe8000c101910 */
[----:B------:R-:W-:Y:S04]  /*16d0*/  STG.E desc[UR16][R76.64+0x100], R9 ;  /* 0x000100094c007986 */ /* 0x000fe8000c101910 */
[----:B------:R-:W-:Y:S04]  /*16e0*/  STG.E desc[UR16][R76.64+0x200], R10 ;  /* 0x0002000a4c007986 */ /* 0x000fe8000c101910 */
[----:B------:R-:W-:Y:S04]  /*16f0*/  STG.E desc[UR16][R76.64+0x300], R11 ;  /* 0x0003000b4c007986 */ /* 0x000fe8000c101910 */
[----:B------:R-:W1:Y:S04]  /*1700*/  LDSM.16.M88.4 R44, [R78+UR14+0x200] ;  /* 0x0002000e4e2c783b */ /* 0x000e680008000200 */
[----:B------:R-:W0:Y:S04]  /*1710*/  LDSM.16.M88.4 R8, [R78+UR14+0x280] ;  /* 0x0002800e4e08783b */ /* 0x000e280008000200 */
[----:B--2---:R-:W-:Y:S04]  /*1720*/  STG.E desc[UR16][R76.64+0x80], R28 ;  /* 0x0000801c4c007986 */ /* 0x004fe8000c101910 */
[----:B------:R-:W-:Y:S04]  /*1730*/  STG.E desc[UR16][R76.64+0x180], R29 ;  /* 0x0001801d4c007986 */ /* 0x000fe8000c101910 */
[----:B------:R-:W-:Y:S04]  /*1740*/  STG.E desc[UR16][R76.64+0x280], R30 ;  /* 0x0002801e4c007986 */ /* 0x000fe8000c101910 */
[----:B------:R-:W-:Y:S04]  /*1750*/  STG.E desc[UR16][R76.64+0x380], R31 ;  /* 0x0003801f4c007986 */ /* 0x000fe8000c101910 */
[----:B------:R-:W-:Y:S04]  /*1760*/  STG.E desc[UR16][R4.64], R12 ;  /* 0x0000000c04007986 */ /* 0x000fe8000c101910 */
[----:B------:R-:W-:Y:S04]  /*1770*/  STG.E desc[UR16][R4.64+0x100], R13 ;  /* 0x0001000d04007986 */ /* 0x000fe8000c101910 */
[----:B------:R-:W-:Y:S04]  /*1780*/  STG.E desc[UR16][R4.64+0x200], R14 ;  /* 0x0002000e04007986 */ /* 0x000fe8000c101910 */
[----:B------:R-:W-:Y:S04]  /*1790*/  STG.E desc[UR16][R4.64+0x300], R15 ;  /* 0x0003000f04007986 */ /* 0x000fe8000c101910 */
[----:B------:R-:W2:Y:S04]  /*17a0*/  LDSM.16.M88.4 R12, [R78+UR14+0x300] ;  /* 0x0003000e4e0c783b */ /* 0x000ea80008000200 */
[----:B------:R-:W0:Y:S04]  /*17b0*/  LDSM.16.M88.4 R28, [R78+UR14+0x380] ;  /* 0x0003800e4e1c783b */ /* 0x000e280008000200 */
[----:B---3--:R3:W-:Y:S04]  /*17c0*/  STG.E desc[UR16][R4.64+0x80], R32 ;  /* 0x0000802004007986 */ /* 0x0087e8000c101910 */
[----:B------:R3:W-:Y:S04]  /*17d0*/  STG.E desc[UR16][R4.64+0x180], R33 ;  /* 0x0001802104007986 */ /* 0x0007e8000c101910 */
[----:B------:R3:W-:Y:S04]  /*17e0*/  STG.E desc[UR16][R4.64+0x280], R34 ;  /* 0x0002802204007986 */ /* 0x0007e8000c101910 */
[----:B------:R3:W-:Y:S04]  /*17f0*/  STG.E desc[UR16][R4.64+0x380], R35 ;  /* 0x0003802304007986 */ /* 0x0007e8000c101910 */
[----:B------:R3:W-:Y:S04]  /*1800*/  STG.E desc[UR16][R88.64], R72 ;  /* 0x0000004858007986 */ /* 0x0007e8000c101910 */
[----:B------:R3:W-:Y:S04]  /*1810*/  STG.E desc[UR16][R88.64+0x100], R73 ;  /* 0x0001004958007986 */ /* 0x0007e8000c101910 */
[----:B------:R3:W-:Y:S04]  /*1820*/  STG.E desc[UR16][R88.64+0x200], R74 ;  /* 0x0002004a58007986 */ /* 0x0007e8000c101910 */
[----:B------:R3:W-:Y:S04]  /*1830*/  STG.E desc[UR16][R88.64+0x300], R75 ;  /* 0x0003004b58007986 */ /* 0x0007e8000c101910 */
[----:B----4-:R3:W-:Y:S04]  /*1840*/  STG.E desc[UR16][R88.64+0x80], R36 ;  /* 0x0000802458007986 */ /* 0x0107e8000c101910 */
[----:B------:R3:W-:Y:S04]  /*1850*/  STG.E desc[UR16][R88.64+0x180], R37 ;  /* 0x0001802558007986 */ /* 0x0007e8000c101910 */
[----:B------:R3:W-:Y:S04]  /*1860*/  STG.E desc[UR16][R88.64+0x280], R38 ;  /* 0x0002802658007986 */ /* 0x0007e8000c101910 */
[----:B------:R3:W-:Y:S04]  /*1870*/  STG.E desc[UR16][R88.64+0x380], R39 ;  /* 0x0003802758007986 */ /* 0x0007e8000c101910 */
[----:B------:R3:W-:Y:S04]  /*1880*/  STG.E desc[UR16][R92.64], R80 ;  /* 0x000000505c007986 */ /* 0x0007e8000c101910 */
[----:B------:R3:W-:Y:S04]  /*1890*/  STG.E desc[UR16][R92.64+0x100], R81 ;  /* 0x000100515c007986 */ /* 0x0007e8000c101910 */
[----:B------:R3:W-:Y:S04]  /*18a0*/  STG.E desc[UR16][R92.64+0x200], R82 ;  /* 0x000200525c007986 */ /* 0x0007e8000c101910 */
[----:B------:R3:W-:Y:S04]  /*18b0*/  STG.E desc[UR16][R92.64+0x300], R83 ;  /* 0x000300535c007986 */ /* 0x0007e8000c101910 */
[----:B-----5:R3:W-:Y:S04]  /*18c0*/  STG.E desc[UR16][R92.64+0x80], R40 ;  /* 0x000080285c007986 */ /* 0x0207e8000c101910 */
[----:B------:R3:W-:Y:S04]  /*18d0*/  STG.E desc[UR16][R92.64+0x180], R41 ;  /* 0x000180295c007986 */ /* 0x0007e8000c101910 */
[----:B------:R3:W-:Y:S04]  /*18e0*/  STG.E desc[UR16][R92.64+0x280], R42 ;  /* 0x0002802a5c007986 */ /* 0x0007e8000c101910 */
[----:B------:R3:W-:Y:S04]  /*18f0*/  STG.E desc[UR16][R92.64+0x380], R43 ;  /* 0x0003802b5c007986 */ /* 0x0007e8000c101910 */
[----:B------:R3:W-:Y:S04]  /*1900*/  STG.E desc[UR16][R6.64], R84 ;  /* 0x0000005406007986 */ /* 0x0007e8000c101910 */
[----:B------:R3:W-:Y:S04]  /*1910*/  STG.E desc[UR16][R6.64+0x100], R85 ;  /* 0x0001005506007986 */ /* 0x0007e8000c101910 */
[----:B------:R3:W-:Y:S04]  /*1920*/  STG.E desc[UR16][R6.64+0x200], R86 ;  /* 0x0002005606007986 */ /* 0x0007e8000c101910 */
[----:B------:R3:W-:Y:S04]  /*1930*/  STG.E desc[UR16][R6.64+0x300], R87 ;  /* 0x0003005706007986 */ /* 0x0007e8000c101910 */
[----:B-1----:R3:W-:Y:S04]  /*1940*/  STG.E desc[UR16][R6.64+0x80], R44 ;  /* 0x0000802c06007986 */ /* 0x0027e8000c101910 */
[----:B------:R3:W-:Y:S04]  /*1950*/  STG.E desc[UR16][R6.64+0x180], R45 ;  /* 0x0001802d06007986 */ /* 0x0007e8000c101910 */
[----:B------:R3:W-:Y:S04]  /*1960*/  STG.E desc[UR16][R6.64+0x280], R46 ;  /* 0x0002802e06007986 */ /* 0x0007e8000c101910 */
[----:B------:R3:W-:Y:S04]  /*1970*/  STG.E desc[UR16][R6.64+0x380], R47 ;  /* 0x0003802f06007986 */ /* 0x0007e8000c101910 */
[----:B------:R3:W-:Y:S04]  /*1980*/  STG.E desc[UR16][R90.64], R16 ;  /* 0x000000105a007986 */ /* 0x0007e8000c101910 */
[----:B------:R3:W-:Y:S04]  /*1990*/  STG.E desc[UR16][R90.64+0x100], R17 ;  /* 0x000100115a007986 */ /* 0x0007e8000c101910 */
[----:B------:R3:W-:Y:S04]  /*19a0*/  STG.E desc[UR16][R90.64+0x200], R18 ;  /* 0x000200125a007986 */ /* 0x0007e8000c101910 */
[----:B------:R3:W-:Y:S04]  /*19b0*/  STG.E desc[UR16][R90.64+0x300], R19 ;  /* 0x000300135a007986 */ /* 0x0007e8000c101910 */
[----:B0-----:R3:W-:Y:S04]  /*19c0*/  STG.E desc[UR16][R90.64+0x80], R8 ;  /* 0x000080085a007986 */ /* 0x0017e8000c101910 */
[----:B------:R3:W-:Y:S04]  /*19d0*/  STG.E desc[UR16][R90.64+0x180], R9 ;  /* 0x000180095a007986 */ /* 0x0007e8000c101910 */
[----:B------:R3:W-:Y:S04]  /*19e0*/  STG.E desc[UR16][R90.64+0x280], R10 ;  /* 0x0002800a5a007986 */ /* 0x0007e8000c101910 */
[----:B------:R3:W-:Y:S04]  /*19f0*/  STG.E desc[UR16][R90.64+0x380], R11 ;  /* 0x0003800b5a007986 */ /* 0x0007e8000c101910 */
[----:B------:R3:W-:Y:S04]  /*1a00*/  STG.E desc[UR16][R70.64], R20 ;  /* 0x0000001446007986 */ /* 0x0007e8000c101910 */
[----:B------:R3:W-:Y:S04]  /*1a10*/  STG.E desc[UR16][R70.64+0x100], R21 ;  /* 0x0001001546007986 */ /* 0x0007e8000c101910 */
[----:B------:R3:W-:Y:S04]  /*1a20*/  STG.E desc[UR16][R70.64+0x200], R22 ;  /* 0x0002001646007986 */ /* 0x0007e8000c101910 */
[----:B------:R3:W-:Y:S04]  /*1a30*/  STG.E desc[UR16][R70.64+0x300], R23 ;  /* 0x0003001746007986 */ /* 0x0007e8000c101910 */
[----:B--2---:R3:W-:Y:S04]  /*1a40*/  STG.E desc[UR16][R70.64+0x80], R12 ;  /* 0x0000800c46007986 */ /* 0x0047e8000c101910 */
[----:B------:R3:W-:Y:S04]  /*1a50*/  STG.E desc[UR16][R70.64+0x180], R13 ;  /* 0x0001800d46007986 */ /* 0x0007e8000c101910 */
        /* <DEDUP_REMOVED lines=9> */
[----:B------:R3:W-:Y:S01]  /*1af0*/  STG.E desc[UR16][R68.64+0x380], R31 ;  /* 0x0003801f44007986 */ /* 0x0007e2000c101910 */
[----:B------:R-:W-:Y:S06]  /*1b00*/  BAR.SYNC.DEFER_BLOCKING 0x0 ;  /* 0x0000000000007b1d */ /* 0x000fec0000010000 */
[----:B------:R-:W-:Y:S05]  /*1b10*/  @P1 BRA `(.L_x_8) ;  /* 0x00000000009c1947 */ /* 0x000fea0003800000 */
[----:B------:R-:W-:Y:S01]  /*1b20*/  NOP ;  /* 0x0000000000007918 */ /* 0x000fe20000000000 */
[----:B------:R-:W-:Y:S01]  /*1b30*/  UMOV UR4, 0x50 ;  /* 0x0000005000047882 */ /* 0x000fe20000000000 */
[----:B------:R-:W-:Y:S01]  /*1b40*/  IMAD.U32 R0, RZ, RZ, UR15 ;  /* 0x0000000fff007e24 */ /* 0x000fe2000f8e00ff */
[----:B------:R-:W-:Y:S01]  /*1b50*/  ULEA UR13, UR13, UR4, 0x18 ;  /* 0x000000040d0d7291 */ /* 0x000fe2000f8ec0ff */
[----:B------:R-:W-:Y:S02]  /*1b60*/  IMAD.MOV.U32 R3, RZ, RZ, 0xff ;  /* 0x000000ffff037424 */ /* 0x000fe400078e00ff */
[----:B---3--:R-:W-:Y:S01]  /*1b70*/  IMAD.MOV.U32 R7, RZ, RZ, 0x1 ;  /* 0x00000001ff077424 */ /* 0x008fe200078e00ff */
[----:B------:R-:W-:-:S04]  /*1b80*/  LOP3.LUT R0, R0, 0xffff, RZ, 0xc0, !PT ;  /* 0x0000ffff00007812 */ /* 0x000fc800078ec0ff */
[----:B------:R-:W-:Y:S01]  /*1b90*/  SHF.R.U32.HI R0, RZ, 0x5, R0 ;  /* 0x00000005ff007819 */ /* 0x000fe20000011600 */
[----:B------:R-:W0:Y:S04]  /*1ba0*/  LDS R5, [UR13] ;  /* 0x0000000dff057984 */ /* 0x000e280008000800 */
[----:B------:R-:W-:Y:S01]  /*1bb0*/  VIADD R2, R0, 0x10 ;  /* 0x0000001000027836 */ /* 0x000fe20000000000 */
[----:B------:R-:W-:-:S04]  /*1bc0*/  SHF.L.U32 R0, R3, R0, RZ ;  /* 0x0000000003007219 */ /* 0x000fc800000006ff */
[----:B------:R-:W-:-:S04]  /*1bd0*/  SHF.L.U32 R3, R7, R2, RZ ;  /* 0x0000000207037219 */ /* 0x000fc800000006ff */
[----:B------:R-:W-:-:S04]  /*1be0*/  LOP3.LUT R0, R3, R0, RZ, 0xfc, !PT ;  /* 0x0000000003007212 */ /* 0x000fc800078efcff */
[C---:B------:R-:W-:Y:S02]  /*1bf0*/  LOP3.LUT R2, R0.reuse, 0xffff, RZ, 0xc0, !PT ;  /* 0x0000ffff00027812 */ /* 0x040fe400078ec0ff */
[----:B0-----:R-:W-:-:S04]  /*1c00*/  LOP3.LUT R3, R0, 0xffff, R5, 0x80, !PT ;  /* 0x0000ffff00037812 */ /* 0x001fc800078e8005 */
[----:B------:R-:W-:-:S13]  /*1c10*/  ISETP.NE.AND P0, PT, R3, R2, PT ;  /* 0x000000020300720c */ /* 0x000fda0003f05270 */
[----:B------:R-:W-:Y:S05]  /*1c20*/  @P0 BRA `(.L_x_9) ;  /* 0x0000000000500947 */ /* 0x000fea0003800000 */
[----:B------:R-:W-:Y:S02]  /*1c30*/  SHF.R.U32.HI R5, RZ, 0x10, R5 ;  /* 0x00000010ff057819 */ /* 0x000fe40000011605 */
[----:B------:R-:W-:-:S04]  /*1c40*/  SHF.R.U32.HI R2, RZ, 0x10, R0 ;  /* 0x00000010ff027819 */ /* 0x000fc80000011600 */
[----:B------:R-:W-:-:S04]  /*1c50*/  LOP3.LUT R5, R5, R2, RZ, 0xc0, !PT ;  /* 0x0000000205057212 */ /* 0x000fc800078ec0ff */
[----:B------:R-:W-:-:S13]  /*1c60*/  ISETP.NE.AND P0, PT, R5, R2, PT ;  /* 0x000000020500720c */ /* 0x000fda0003f05270 */
[----:B------:R-:W-:Y:S05]  /*1c70*/  @P0 BRA `(.L_x_10) ;  /* 0x0000000000300947 */ /* 0x000fea0003800000 */
[----:B------:R-:W-:Y:S01]  /*1c80*/  R2UR UR4, R0 ;  /* 0x00000000000472ca */ /* 0x000fe200000e0000 */
[----:B------:R-:W-:Y:S01]  /*1c90*/  VOTEU.ANY UR5, UPT, PT ;  /* 0x0000000000057886 */ /* 0x000fe200038e0100 */
[----:B------:R-:W0:Y:S01]  /*1ca0*/  S2R R0, SR_LANEID ;  /* 0x0000000000007919 */ /* 0x000e220000000000 */
[----:B------:R-:W-:-:S10]  /*1cb0*/  UFLO.U32 UR5, UR5 ;  /* 0x00000005000572bd */ /* 0x000fd400080e0000 */
[----:B------:R-:W-:-:S06]  /*1cc0*/  ULOP3.LUT UR4, URZ, UR4, URZ, 0x33, !UPT ;  /* 0x00000004ff047292 */ /* 0x000fcc000f8e33ff */
[----:B------:R-:W-:-:S04]  /*1cd0*/  IMAD.U32 R2, RZ, RZ, UR4 ;  /* 0x00000004ff027e24 */ /* 0x000fc8000f8e00ff */
[----:B------:R-:W1:Y:S02]  /*1ce0*/  REDUX UR6, R2 ;  /* 0x00000000020673c4 */ /* 0x000e640000000000 */
[----:B------:R2:W-:Y:S01]  /*1cf0*/  UTCATOMSWS.AND URZ, UR4 ;  /* 0x0000000400ff79e3 */ /* 0x0005e20008000000 */
[----:B0-----:R-:W-:Y:S01]  /*1d00*/  ISETP.EQ.U32.AND P0, PT, R0, UR5, PT ;  /* 0x0000000500007c0c */ /* 0x001fe2000bf02070 */
[----:B-1----:R-:W-:-:S12]  /*1d10*/  IMAD.U32 R0, RZ, RZ, UR6 ;  /* 0x00000006ff007e24 */ /* 0x002fd8000f8e00ff */
[----:B------:R2:W-:Y:S01]  /*1d20*/  @P0 ATOMS.AND RZ, [UR13], R0 ;  /* 0x00000000ffff098c */ /* 0x0005e2000a80000d */
[----:B------:R-:W-:Y:S05]  /*1d30*/  BRA `(.L_x_8) ;  /* 0x0000000000147947 */ /* 0x000fea0003800000 */
.L_x_10:
[----:B------:R-:W-:-:S07]  /*1d40*/  MOV R2, 0x1d60 ;  /* 0x00001d6000027802 */ /* 0x000fce0000000f00 */
[----:B------:R-:W-:Y:S05]  /*1d50*/  CALL.REL.NOINC `($__internal_0_$__cuda_sm10x_tcgen05_guardrail_trap_col_being_dealloced_not_returned_by_alloc) ;  /* 0x0000000000207944 */ /* 0x000fea0003c00000 */
[----:B------:R-:W-:Y:S05]  /*1d60*/  BRA `(.L_x_8) ;  /* 0x0000000000087947 */ /* 0x000fea0003800000 */
.L_x_9:
[----:B------:R-:W-:-:S07]  /*1d70*/  MOV R2, 0x1d90 ;  /* 0x00001d9000027802 */ /* 0x000fce0000000f00 */
[----:B------:R-:W-:Y:S05]  /*1d80*/  CALL.REL.NOINC `($__internal_2_$__cuda_sm10x_tcgen05_guardrail_trap_unallocated_columns_being_dealloced) ;  /* 0x00000000002c7944 */ /* 0x000fea0003c00000 */
.L_x_8:
[----:B------:R-:W-:Y:S01]  /*1d90*/  NOP ;  /* 0x0000000000007918 */ /* 0x000fe20000000000 */
[----:B--2---:R-:W-:Y:S05]  /*1da0*/  EXIT ;  /* 0x000000000000794d */ /* 0x004fea0003800000 */
.L_x_7:
[----:B------:R-:W1:Y:S02]  /*1db0*/  SYNCS.PHASECHK.TRANS64.TRYWAIT P0, [UR14+0x5000], RZ ;  /* 0x005000ffff0075a7 */ /* 0x000e64000800110e */
[----:B-1----:R-:W-:Y:S05]  /*1dc0*/  @!P0 BRA `(.L_x_7) ;  /* 0xfffffffc00f88947 */ /* 0x002fea000383ffff */
[----:B------:R-:W-:Y:S05]  /*1dd0*/  BRA `(.L_x_11) ;  /* 0xfffffff000c07947 */ /* 0x000fea000383ffff */
        .weak           $__internal_0_$__cuda_sm10x_tcgen05_guardrail_trap_col_being_dealloced_not_returned_by_alloc
        .type           $__internal_0_$__cuda_sm10x_tcgen05_guardrail_trap_col_being_dealloced_not_returned_by_alloc,@function
        .size           $__internal_0_$__cuda_sm10x_tcgen05_guardrail_trap_col_being_dealloced_not_returned_by_alloc,($__internal_1_$__cuda_sm10x_tcgen05_guardrail_trap_phase_invalid_during_alloc - $__internal_0_$__cuda_sm10x_tcgen05_guardrail_trap_col_being_dealloced_not_returned_by_alloc)
$__internal_0_$__cuda_sm10x_tcgen05_guardrail_trap_col_being_dealloced_not_returned_by_alloc:
[----:B------:R-:W-:Y:S05]  /*1de0*/  BPT.TRAP 0x1 ;  /* 0x000000040000795c */ /* 0x000fea0000300000 */
[----:B------:R-:W-:-:S04]  /*1df0*/  IMAD.MOV.U32 R3, RZ, RZ, 0x0 ;  /* 0x00000000ff037424 */ /* 0x000fc800078e00ff */
[----:B------:R-:W-:Y:S05]  /*1e00*/  RET.REL.NODEC R2 `(gluon_mma) ;  /* 0xffffffe0027c7950 */ /* 0x000fea0003c3ffff */
        .weak           $__internal_1_$__cuda_sm10x_tcgen05_guardrail_trap_phase_invalid_during_alloc
        .type           $__internal_1_$__cuda_sm10x_tcgen05_guardrail_trap_phase_invalid_during_alloc,@function
        .size           $__internal_1_$__cuda_sm10x_tcgen05_guardrail_trap_phase_invalid_during_alloc,($__internal_2_$__cuda_sm10x_tcgen05_guardrail_trap_unallocated_columns_being_dealloced - $__internal_1_$__cuda_sm10x_tcgen05_guardrail_trap_phase_invalid_during_alloc)
$__internal_1_$__cuda_sm10x_tcgen05_guardrail_trap_phase_invalid_during_alloc:
[----:B------:R-:W-:Y:S05]  /*1e10*/  BPT.TRAP 0x1 ;  /* 0x000000040000795c */ /* 0x000fea0000300000 */
[----:B------:R-:W-:-:S04]  /*1e20*/  IMAD.MOV.U32 R5, RZ, RZ, 0x0 ;  /* 0x00000000ff057424 */ /* 0x000fc800078e00ff */
[----:B------:R-:W-:Y:S05]  /*1e30*/  RET.REL.NODEC R4 `(gluon_mma) ;  /* 0xffffffe004707950 */ /* 0x000fea0003c3ffff */
        .weak           $__internal_2_$__cuda_sm10x_tcgen05_guardrail_trap_unallocated_columns_being_dealloced
        .type           $__internal_2_$__cuda_sm10x_tcgen05_guardrail_trap_unallocated_columns_being_dealloced,@function
        .size           $__internal_2_$__cuda_sm10x_tcgen05_guardrail_trap_unallocated_columns_being_dealloced,(.L_x_15 - $__internal_2_$__cuda_sm10x_tcgen05_guardrail_trap_unallocated_columns_being_dealloced)
$__internal_2_$__cuda_sm10x_tcgen05_guardrail_trap_unallocated_columns_being_dealloced:
[----:B------:R-:W-:Y:S05]  /*1e40*/  BPT.TRAP 0x1 ;  /* 0x000000040000795c */ /* 0x000fea0000300000 */
[----:B------:R-:W-:-:S04]  /*1e50*/  IMAD.MOV.U32 R3, RZ, RZ, 0x0 ;  /* 0x00000000ff037424 */ /* 0x000fc800078e00ff */
[----:B------:R-:W-:Y:S05]  /*1e60*/  RET.REL.NODEC R2 `(gluon_mma) ;  /* 0xffffffe002647950 */ /* 0x000fea0003c3ffff */
.L_x_12:
[----:B------:R-:W-:-:S00]  /*1e70*/  BRA `(.L_x_12) ;  /* 0xfffffffc00fc7947 */ /* 0x000fc0000383ffff */
[----:B------:R-:W-:-:S00]  /*1e80*/  NOP ;  /* 0x0000000000007918 */ /* 0x000fc00000000000 */
[----:B------:R-:W-:-:S00]  /*1e90*/  NOP ;  /* 0x0000000000007918 */ /* 0x000fc00000000000 */
[----:B------:R-:W-:-:S00]  /*1ea0*/  NOP ;  /* 0x0000000000007918 */ /* 0x000fc00000000000 */
[----:B------:R-:W-:-:S00]  /*1eb0*/  NOP ;  /* 0x0000000000007918 */ /* 0x000fc00000000000 */
[----:B------:R-:W-:-:S00]  /*1ec0*/  NOP ;  /* 0x0000000000007918 */ /* 0x000fc00000000000 */
[----:B------:R-:W-:-:S00]  /*1ed0*/  NOP ;  /* 0x0000000000007918 */ /* 0x000fc00000000000 */
[----:B------:R-:W-:-:S00]  /*1ee0*/  NOP ;  /* 0x0000000000007918 */ /* 0x000fc00000000000 */
[----:B------:R-:W-:-:S00]  /*1ef0*/  NOP ;  /* 0x0000000000007918 */ /* 0x000fc00000000000 */
.L_x_15:


//--------------------- .nv.shared.gluon_mma      --------------------------
	.section	.nv.shared.gluon_mma,"aw",@nobits
	.sectionflags	@""
	.align	16
	.zero		1024


//--------------------- .nv.shared.reserved.0     --------------------------
	.section	.nv.shared.reserved.0,"aw",@nobits
	.align	8
	.weak		__nv_reservedSMEM_offset_0_alias
	.size		__nv_reservedSMEM_offset_0_alias, 0, 64
	.other		__nv_reservedSMEM_offset_0_alias,@"STO_CUDA_RESERVED_SHARED STV_DEFAULT"
__nv_reservedSMEM_offset_0_alias:
	.zero		0
.nv.shared.reserved.0:
	.zero		64
	.weak		__nv_reservedSMEM_allocation_phase
	.type		__nv_reservedSMEM_allocation_phase,@object
	.size		__nv_reservedSMEM_allocation_phase,(.L_0 - __nv_reservedSMEM_allocation_phase)
__nv_reservedSMEM_allocation_phase:
	.zero		1
.L_0:
	.zero		7
	.weak		__nv_reservedSMEM_devtool_atexit_pc
	.type		__nv_reservedSMEM_devtool_atexit_pc,@object
	.size		__nv_reservedSMEM_devtool_atexit_pc,(__nv_reservedSMEM_allocation_mask - __nv_reservedSMEM_devtool_atexit_pc)
__nv_reservedSMEM_devtool_atexit_pc:
	.zero		8
	.weak		__nv_reservedSMEM_allocation_mask
	.type		__nv_reservedSMEM_allocation_mask,@object
	.size		__nv_reservedSMEM_allocation_mask,(.L_2 - __nv_reservedSMEM_allocation_mask)
__nv_reservedSMEM_allocation_mask:
	.zero		4
.L_2:


//--------------------- .nv.constant0.gluon_mma   --------------------------
	.section	.nv.constant0.gluon_mma,"a",@progbits
	.sectionflags	@""
	.align	4
.nv.constant0.gluon_mma:
	.zero		936


//--------------------- SYMBOLS --------------------------

	.type		.nv.reservedSmem.offset0,@object
	.size		.nv.reservedSmem.offset0,0x4
	.type		.nv.reservedSmem.cap,@object
	.size		.nv.reservedSmem.cap,0x4
